	.target	sm_100a

	.elftype	@"ET_EXEC"


//--------------------- .note.nv.tkinfo           --------------------------
	.section	.note.nv.tkinfo,"",@"SHT_NOTE"
	.sectionflags	@"SHF_NOTE_NV_TKINFO"
	.tkinfo
        /*0018*/ 	.word	0x00000002
        /*0030*/ 	.string	""
        /*0030*/ 	.string	"ptxas"
        /*0030*/ 	.string	"Cuda compilation tools, release 13.0, V13.0.88"
        /*0030*/ 	.string	"Build cuda_13.0.r13.0/compiler.36424714_0"
        /*0030*/ 	.string	"-arch sm_100a -m 64 "



//--------------------- .note.nv.cuinfo           --------------------------
	.section	.note.nv.cuinfo,"",@"SHT_NOTE"
	.sectionflags	@"SHF_NOTE_NV_CUINFO"
        /*0018*/ 	.short	0x0002
        /*001a*/ 	.short	0x0064
        /*001c*/ 	.short	0x0082
	.zero		2


//--------------------- .nv.info                  --------------------------
	.section	.nv.info,"",@"SHT_CUDA_INFO"
	.align	4


	//----- nvinfo : EIATTR_REGCOUNT
	.align		4
        /*0000*/ 	.byte	0x04, 0x2f
        /*0002*/ 	.short	(.L_19 - .L_18)
	.align		4
.L_18:
        /*0004*/ 	.word	index@(_ZN7cutlass13device_kernelINS_4gemm6kernel13GemmUniversalIN4cute5tupleIJiiiiEEENS1_10collective13CollectiveMmaINS1_35MainloopSm100TmaUmmaWarpSpecializedILi17ELi2ELi4ENS5_IJNS4_1CILi2EEENSA_ILi4EEENSA_ILi1EEEEEEEENS5_IJNSA_ILi128EEENSA_ILi64EEESH_EEENS_10bfloat16_tENS5_IJlSD_lEEESJ_SK_NS4_8TiledMMAINS4_8MMA_AtomIJNS4_26SM100_MMA_F16BF16_2x1SM_SSISJ_SJ_fLi128ELi64ELNS4_4UMMA5MajorE0ELSP_0ELNSO_7ScaleInE0ELSQ_0EEEEEENS4_6LayoutINS5_IJSD_SD_SD_EEENS5_IJNSA_ILi0EEESV_SV_EEEEENS5_IJNS4_10UnderscoreESY_SY_EEEEENS4_28SM100_TMA_2SM_LOAD_MULTICASTENS4_14ComposedLayoutINS4_7SwizzleILi3ELi4ELi3EEENS4_18smem_ptr_flag_bitsILi16EEENST_INS5_IJNSA_ILi8EEESH_EEENS5_IJSH_SD_EEEEEEEvNS4_8identityENS4_18SM100_TMA_2SM_LOADES1B_vS1C_EENS_8epilogue10collective18CollectiveEpilogueINS1F_23Sm100TmaWarpSpecializedILi3ELi2ELi16ELb1ELb0EEEJNS5_IJSH_SH_SH_EEENS5_IJNST_ISH_SD_EENST_INS5_IJNSA_ILi16EEESB_EEENS5_IJSD_NSA_ILi32EEEEEEEEEEESJ_SK_SJ_SK_NS1F_6fusion15FusionCallbacksIS1J_NS1S_17LinearCombinationISJ_fSJ_fLNS_15FloatRoundStyleE2EEES1K_S1R_JEEENS4_5SM1004TMEM4LOAD26SM100_TMEM_LOAD_32dp32b16xENS4_13SM90_TMA_LOADENS12_INS13_ILi1ELi4ELi3EEES16_NST_INS5_IJS17_S1M_EEENS5_IJS1M_SD_EEEEEEENS4_39AutoVectorizingCopyWithAssumedAlignmentILi128EEENS4_14SM90_TMA_STOREES27_S29_S29_EEEvvEEEEvNT_6ParamsE)
        /*0008*/ 	.word	0x00000047


	//----- nvinfo : EIATTR_FRAME_SIZE
	.align		4
.L_19:
        /*000c*/ 	.byte	0x04, 0x11
        /*000e*/ 	.short	(.L_21 - .L_20)
	.align		4
.L_20:
        /*0010*/ 	.word	index@($__internal_2_$__cuda_sm10x_tcgen05_guardrail_trap_unallocated_columns_being_dealloced)
        /*0014*/ 	.word	0x00000000


	//----- nvinfo : EIATTR_FRAME_SIZE
	.align		4
.L_21:
        /*0018*/ 	.byte	0x04, 0x11
        /*001a*/ 	.short	(.L_23 - .L_22)
	.align		4
.L_22:
        /*001c*/ 	.word	index@($__internal_1_$__cuda_sm10x_tcgen05_guardrail_trap_phase_invalid_during_alloc)
        /*0020*/ 	.word	0x00000000


	//----- nvinfo : EIATTR_FRAME_SIZE
	.align		4
.L_23:
        /*0024*/ 	.byte	0x04, 0x11
        /*0026*/ 	.short	(.L_25 - .L_24)
	.align		4
.L_24:
        /*0028*/ 	.word	index@($__internal_0_$__cuda_sm10x_tcgen05_guardrail_trap_col_being_dealloced_not_returned_by_alloc)
        /*002c*/ 	.word	0x00000000


	//----- nvinfo : EIATTR_FRAME_SIZE
	.align		4
.L_25:
        /*0030*/ 	.byte	0x04, 0x11
        /*0032*/ 	.short	(.L_27 - .L_26)
	.align		4
.L_26:
        /*0034*/ 	.word	index@(_ZN7cutlass13device_kernelINS_4gemm6kernel13GemmUniversalIN4cute5tupleIJiiiiEEENS1_10collective13CollectiveMmaINS1_35MainloopSm100TmaUmmaWarpSpecializedILi17ELi2ELi4ENS5_IJNS4_1CILi2EEENSA_ILi4EEENSA_ILi1EEEEEEEENS5_IJNSA_ILi128EEENSA_ILi64EEESH_EEENS_10bfloat16_tENS5_IJlSD_lEEESJ_SK_NS4_8TiledMMAINS4_8MMA_AtomIJNS4_26SM100_MMA_F16BF16_2x1SM_SSISJ_SJ_fLi128ELi64ELNS4_4UMMA5MajorE0ELSP_0ELNSO_7ScaleInE0ELSQ_0EEEEEENS4_6LayoutINS5_IJSD_SD_SD_EEENS5_IJNSA_ILi0EEESV_SV_EEEEENS5_IJNS4_10UnderscoreESY_SY_EEEEENS4_28SM100_TMA_2SM_LOAD_MULTICASTENS4_14ComposedLayoutINS4_7SwizzleILi3ELi4ELi3EEENS4_18smem_ptr_flag_bitsILi16EEENST_INS5_IJNSA_ILi8EEESH_EEENS5_IJSH_SD_EEEEEEEvNS4_8identityENS4_18SM100_TMA_2SM_LOADES1B_vS1C_EENS_8epilogue10collective18CollectiveEpilogueINS1F_23Sm100TmaWarpSpecializedILi3ELi2ELi16ELb1ELb0EEEJNS5_IJSH_SH_SH_EEENS5_IJNST_ISH_SD_EENST_INS5_IJNSA_ILi16EEESB_EEENS5_IJSD_NSA_ILi32EEEEEEEEEEESJ_SK_SJ_SK_NS1F_6fusion15FusionCallbacksIS1J_NS1S_17LinearCombinationISJ_fSJ_fLNS_15FloatRoundStyleE2EEES1K_S1R_JEEENS4_5SM1004TMEM4LOAD26SM100_TMEM_LOAD_32dp32b16xENS4_13SM90_TMA_LOADENS12_INS13_ILi1ELi4ELi3EEES16_NST_INS5_IJS17_S1M_EEENS5_IJS1M_SD_EEEEEEENS4_39AutoVectorizingCopyWithAssumedAlignmentILi128EEENS4_14SM90_TMA_STOREES27_S29_S29_EEEvvEEEEvNT_6ParamsE)
        /*0038*/ 	.word	0x00000000


	//----- nvinfo : EIATTR_MIN_STACK_SIZE
	.align		4
.L_27:
        /*003c*/ 	.byte	0x04, 0x12
        /*003e*/ 	.short	(.L_29 - .L_28)
	.align		4
.L_28:
        /*0040*/ 	.word	index@(_ZN7cutlass13device_kernelINS_4gemm6kernel13GemmUniversalIN4cute5tupleIJiiiiEEENS1_10collective13CollectiveMmaINS1_35MainloopSm100TmaUmmaWarpSpecializedILi17ELi2ELi4ENS5_IJNS4_1CILi2EEENSA_ILi4EEENSA_ILi1EEEEEEEENS5_IJNSA_ILi128EEENSA_ILi64EEESH_EEENS_10bfloat16_tENS5_IJlSD_lEEESJ_SK_NS4_8TiledMMAINS4_8MMA_AtomIJNS4_26SM100_MMA_F16BF16_2x1SM_SSISJ_SJ_fLi128ELi64ELNS4_4UMMA5MajorE0ELSP_0ELNSO_7ScaleInE0ELSQ_0EEEEEENS4_6LayoutINS5_IJSD_SD_SD_EEENS5_IJNSA_ILi0EEESV_SV_EEEEENS5_IJNS4_10UnderscoreESY_SY_EEEEENS4_28SM100_TMA_2SM_LOAD_MULTICASTENS4_14ComposedLayoutINS4_7SwizzleILi3ELi4ELi3EEENS4_18smem_ptr_flag_bitsILi16EEENST_INS5_IJNSA_ILi8EEESH_EEENS5_IJSH_SD_EEEEEEEvNS4_8identityENS4_18SM100_TMA_2SM_LOADES1B_vS1C_EENS_8epilogue10collective18CollectiveEpilogueINS1F_23Sm100TmaWarpSpecializedILi3ELi2ELi16ELb1ELb0EEEJNS5_IJSH_SH_SH_EEENS5_IJNST_ISH_SD_EENST_INS5_IJNSA_ILi16EEESB_EEENS5_IJSD_NSA_ILi32EEEEEEEEEEESJ_SK_SJ_SK_NS1F_6fusion15FusionCallbacksIS1J_NS1S_17LinearCombinationISJ_fSJ_fLNS_15FloatRoundStyleE2EEES1K_S1R_JEEENS4_5SM1004TMEM4LOAD26SM100_TMEM_LOAD_32dp32b16xENS4_13SM90_TMA_LOADENS12_INS13_ILi1ELi4ELi3EEES16_NST_INS5_IJS17_S1M_EEENS5_IJS1M_SD_EEEEEEENS4_39AutoVectorizingCopyWithAssumedAlignmentILi128EEENS4_14SM90_TMA_STOREES27_S29_S29_EEEvvEEEEvNT_6ParamsE)
        /*0044*/ 	.word	0x00000000
.L_29:


//--------------------- .nv.compat                --------------------------
	.section	.nv.compat,"",@"SHT_CUDA_COMPAT_INFO"
	.align	4
        /*0000*/ 	.byte	0x02, 0x09, 0x01, 0x00, 0x02, 0x02, 0x02, 0x00, 0x02, 0x05, 0x05, 0x00, 0x03, 0x07, 0x01, 0x01
        /*0010*/ 	.byte	0x02, 0x03, 0x01, 0x00, 0x02, 0x06, 0x01, 0x00, 0x04, 0x0b, 0x08, 0x00, 0x09, 0x00, 0x00, 0x00
        /*0020*/ 	.byte	0x00, 0x00, 0x00, 0x00


//--------------------- .nv.info._ZN7cutlass13device_kernelINS_4gemm6kernel13GemmUniversalIN4cute5tupleIJiiiiEEENS1_10collective13CollectiveMmaINS1_35MainloopSm100TmaUmmaWarpSpecializedILi17ELi2ELi4ENS5_IJNS4_1CILi2EEENSA_ILi4EEENSA_ILi1EEEEEEEENS5_IJNSA_ILi128EEENSA_ILi64EEESH_EEENS_10bfloat16_tENS5_IJlSD_lEEESJ_SK_NS4_8TiledMMAINS4_8MMA_AtomIJNS4_26SM100_MMA_F16BF16_2x1SM_SSISJ_SJ_fLi128ELi64ELNS4_4UMMA5MajorE0ELSP_0ELNSO_7ScaleInE0ELSQ_0EEEEEENS4_6LayoutINS5_IJSD_SD_SD_EEENS5_IJNSA_ILi0EEESV_SV_EEEEENS5_IJNS4_10UnderscoreESY_SY_EEEEENS4_28SM100_TMA_2SM_LOAD_MULTICASTENS4_14ComposedLayoutINS4_7SwizzleILi3ELi4ELi3EEENS4_18smem_ptr_flag_bitsILi16EEENST_INS5_IJNSA_ILi8EEESH_EEENS5_IJSH_SD_EEEEEEEvNS4_8identityENS4_18SM100_TMA_2SM_LOADES1B_vS1C_EENS_8epilogue10collective18CollectiveEpilogueINS1F_23Sm100TmaWarpSpecializedILi3ELi2ELi16ELb1ELb0EEEJNS5_IJSH_SH_SH_EEENS5_IJNST_ISH_SD_EENST_INS5_IJNSA_ILi16EEESB_EEENS5_IJSD_NSA_ILi32EEEEEEEEEEESJ_SK_SJ_SK_NS1F_6fusion15FusionCallbacksIS1J_NS1S_17LinearCombinationISJ_fSJ_fLNS_15FloatRoundStyleE2EEES1K_S1R_JEEENS4_5SM1004TMEM4LOAD26SM100_TMEM_LOAD_32dp32b16xENS4_13SM90_TMA_LOADENS12_INS13_ILi1ELi4ELi3EEES16_NST_INS5_IJS17_S1M_EEENS5_IJS1M_SD_EEEEEEENS4_39AutoVectorizingCopyWithAssumedAlignmentILi128EEENS4_14SM90_TMA_STOREES27_S29_S29_EEEvvEEEEvNT_6ParamsE --------------------------
	.section	.nv.info._ZN7cutlass13device_kernelINS_4gemm6kernel13GemmUniversalIN4cute5tupleIJiiiiEEENS1_10collective13CollectiveMmaINS1_35MainloopSm100TmaUmmaWarpSpecializedILi17ELi2ELi4ENS5_IJNS4_1CILi2EEENSA_ILi4EEENSA_ILi1EEEEEEEENS5_IJNSA_ILi128EEENSA_ILi64EEESH_EEENS_10bfloat16_tENS5_IJlSD_lEEESJ_SK_NS4_8TiledMMAINS4_8MMA_AtomIJNS4_26SM100_MMA_F16BF16_2x1SM_SSISJ_SJ_fLi128ELi64ELNS4_4UMMA5MajorE0ELSP_0ELNSO_7ScaleInE0ELSQ_0EEEEEENS4_6LayoutINS5_IJSD_SD_SD_EEENS5_IJNSA_ILi0EEESV_SV_EEEEENS5_IJNS4_10UnderscoreESY_SY_EEEEENS4_28SM100_TMA_2SM_LOAD_MULTICASTENS4_14ComposedLayoutINS4_7SwizzleILi3ELi4ELi3EEENS4_18smem_ptr_flag_bitsILi16EEENST_INS5_IJNSA_ILi8EEESH_EEENS5_IJSH_SD_EEEEEEEvNS4_8identityENS4_18SM100_TMA_2SM_LOADES1B_vS1C_EENS_8epilogue10collective18CollectiveEpilogueINS1F_23Sm100TmaWarpSpecializedILi3ELi2ELi16ELb1ELb0EEEJNS5_IJSH_SH_SH_EEENS5_IJNST_ISH_SD_EENST_INS5_IJNSA_ILi16EEESB_EEENS5_IJSD_NSA_ILi32EEEEEEEEEEESJ_SK_SJ_SK_NS1F_6fusion15FusionCallbacksIS1J_NS1S_17LinearCombinationISJ_fSJ_fLNS_15FloatRoundStyleE2EEES1K_S1R_JEEENS4_5SM1004TMEM4LOAD26SM100_TMEM_LOAD_32dp32b16xENS4_13SM90_TMA_LOADENS12_INS13_ILi1ELi4ELi3EEES16_NST_INS5_IJS17_S1M_EEENS5_IJS1M_SD_EEEEEEENS4_39AutoVectorizingCopyWithAssumedAlignmentILi128EEENS4_14SM90_TMA_STOREES27_S29_S29_EEEvvEEEEvNT_6ParamsE,"",@"SHT_CUDA_INFO"
	.sectionflags	@""
	.align	4


	//----- nvinfo : EIATTR_CUDA_API_VERSION
	.align		4
        /*0000*/ 	.byte	0x04, 0x37
        /*0002*/ 	.short	(.L_31 - .L_30)
.L_30:
        /*0004*/ 	.word	0x00000082


	//----- nvinfo : EIATTR_KPARAM_INFO
	.align		4
.L_31:
        /*0008*/ 	.byte	0x04, 0x17
        /*000a*/ 	.short	(.L_33 - .L_32)
.L_32:
        /*000c*/ 	.word	0x00000000
        /*0010*/ 	.short	0x0000
        /*0012*/ 	.short	0x0000
        /*0014*/ 	.byte	0x00, 0xf0, 0x01, 0x20


	//----- nvinfo : EIATTR_AT_ENTRY_FRAGMENTS
	.align		4
.L_33:
        /*0018*/ 	.byte	0x04, 0x4f
        /*001a*/ 	.short	(.L_35 - .L_34)


	//   ....[0]....
.L_34:
        /*001c*/ 	.word	0x00000007


	//----- nvinfo : EIATTR_RESERVED_SMEM_USED
	.align		4
.L_35:
        /*0020*/ 	.byte	0x01, 0x41
	.zero		2


	//----- nvinfo : EIATTR_SPARSE_MMA_MASK
	.align		4
        /*0024*/ 	.byte	0x03, 0x50
        /*0026*/ 	.short	0x0000


	//----- nvinfo : EIATTR_TCGEN05_2CTA_USED
	.align		4
        /*0028*/ 	.byte	0x01, 0x52
	.zero		2


	//----- nvinfo : EIATTR_MAXREG_COUNT
	.align		4
        /*002c*/ 	.byte	0x03, 0x1b
        /*002e*/ 	.short	0x00ff


	//----- nvinfo : EIATTR_NUM_BARRIERS
	.align		4
        /*0030*/ 	.byte	0x02, 0x4c
        /*0032*/ 	.byte	0x07
	.zero		1


	//----- nvinfo : EIATTR_EXTERNS
	.align		4
        /*0034*/ 	.byte	0x04, 0x0f
        /*0036*/ 	.short	(.L_37 - .L_36)


	//   ....[0]....
	.align		4
.L_36:
        /*0038*/ 	.word	index@(__assertfail)


	//----- nvinfo : EIATTR_MERCURY_ISA_VERSION
	.align		4
.L_37:
        /*003c*/ 	.byte	0x03, 0x5f
        /*003e*/ 	.short	0x0101


	//----- nvinfo : EIATTR_INT_WARP_WIDE_INSTR_OFFSETS
	.align		4
        /*0040*/ 	.byte	0x04, 0x31
        /*0042*/ 	.short	(.L_39 - .L_38)


	//   ....[0]....
.L_38:
        /*0044*/ 	.word	0x00000f80


	//   ....[1]....
        /*0048*/ 	.word	0x00001030


	//   ....[2]....
        /*004c*/ 	.word	0x00004d20


	//   ....[3]....
        /*0050*/ 	.word	0x00004d50


	//   ....[4]....
        /*0054*/ 	.word	0x00004d70


	//   ....[5]....
        /*0058*/ 	.word	0x00005930


	//   ....[6]....
        /*005c*/ 	.word	0x000059f0


	//   ....[7]....
        /*0060*/ 	.word	0x00005a60


	//   ....[8]....
        /*0064*/ 	.word	0x00005b90


	//   ....[9]....
        /*0068*/ 	.word	0x00005ca0


	//   ....[10]....
        /*006c*/ 	.word	0x00005ce0


	//----- nvinfo : EIATTR_COOP_GROUP_MASK_REGIDS
	.align		4
.L_39:
        /*0070*/ 	.byte	0x04, 0x29
        /*0072*/ 	.short	(.L_41 - .L_40)


	//   ....[0]....
.L_40:
        /*0074*/ 	.word	0xffffffff


	//   ....[1]....
        /*0078*/ 	.word	0xffffffff


	//   ....[2]....
        /*007c*/ 	.word	0xffffffff


	//   ....[3]....
        /*0080*/ 	.word	0xffffffff


	//   ....[4]....
        /*0084*/ 	.word	0xffffffff


	//   ....[5]....
        /*0088*/ 	.word	0xffffffff


	//   ....[6]....
        /*008c*/ 	.word	0xffffffff


	//   ....[7]....
        /*0090*/ 	.word	0xffffffff


	//   ....[8]....
        /*0094*/ 	.word	0xffffffff


	//   ....[9]....
        /*0098*/ 	.word	0xffffffff


	//   ....[10]....
        /*009c*/ 	.word	0xffffffff


	//   ....[11]....
        /*00a0*/ 	.word	0xffffffff


	//   ....[12]....
        /*00a4*/ 	.word	0xffffffff


	//   ....[13]....
        /*00a8*/ 	.word	0xffffffff


	//----- nvinfo : EIATTR_COOP_GROUP_INSTR_OFFSETS
	.align		4
.L_41:
        /*00ac*/ 	.byte	0x04, 0x28
        /*00ae*/ 	.short	(.L_43 - .L_42)


	//   ....[0]....
.L_42:
        /*00b0*/ 	.word	0x000000b0


	//   ....[1]....
        /*00b4*/ 	.word	0x00000510


	//   ....[2]....
        /*00b8*/ 	.word	0x000008b0


	//   ....[3]....
        /*00bc*/ 	.word	0x00000a30


	//   ....[4]....
        /*00c0*/ 	.word	0x00000b30


	//   ....[5]....
        /*00c4*/ 	.word	0x00000ca0


	//   ....[6]....
        /*00c8*/ 	.word	0x00000e40


	//   ....[7]....
        /*00cc*/ 	.word	0x000010a0


	//   ....[8]....
        /*00d0*/ 	.word	0x000024c0


	//   ....[9]....
        /*00d4*/ 	.word	0x00003b00


	//   ....[10]....
        /*00d8*/ 	.word	0x00003fd0


	//   ....[11]....
        /*00dc*/ 	.word	0x00004000


	//   ....[12]....
        /*00e0*/ 	.word	0x00004c20


	//   ....[13]....
        /*00e4*/ 	.word	0x00004e30


	//----- nvinfo : EIATTR_VRC_CTA_INIT_COUNT
	.align		4
.L_43:
        /*00e8*/ 	.byte	0x02, 0x4a
        /*00ea*/ 	.byte	0x80
	.zero		1


	//----- nvinfo : EIATTR_SYSCALL_OFFSETS
	.align		4
        /*00ec*/ 	.byte	0x04, 0x46
        /*00ee*/ 	.short	(.L_45 - .L_44)


	//   ....[0]....
.L_44:
        /*00f0*/ 	.word	0x000069b0


	//   ....[1]....
        /*00f4*/ 	.word	0x00006aa0


	//   ....[2]....
        /*00f8*/ 	.word	0x00007250


	//   ....[3]....
        /*00fc*/ 	.word	0x00007be0


	//----- nvinfo : EIATTR_MBARRIER_INSTR_OFFSETS
	.align		4
.L_45:
        /*0100*/ 	.byte	0x04, 0x39
        /*0102*/ 	.short	(.L_47 - .L_46)


	//   ....[0]....
.L_46:
        /*0104*/ 	.word	0x00000670
        /*0108*/ 	.word	0x000000ff
        /*010c*/ 	.word	0x00000000
        /*0110*/ 	.short	0x0100
        /*0112*/ 	.byte	0x04
	.zero		1


	//   ....[1]....
        /*0114*/ 	.word	0x00000680
        /*0118*/ 	.word	0x000000ff
        /*011c*/ 	.word	0x00000088
        /*0120*/ 	.short	0x0100
        /*0122*/ 	.byte	0x04
	.zero		1


	//   ....[2]....
        /*0124*/ 	.word	0x00000690
        /*0128*/ 	.word	0x000000ff
        /*012c*/ 	.word	0x00000008
        /*0130*/ 	.short	0x0100
        /*0132*/ 	.byte	0x04
	.zero		1


	//   ....[3]....
        /*0134*/ 	.word	0x000006a0
        /*0138*/ 	.word	0x000000ff
        /*013c*/ 	.word	0x00000090
        /*0140*/ 	.short	0x0100
        /*0142*/ 	.byte	0x04
	.zero		1


	//   ....[4]....
        /*0144*/ 	.word	0x000006b0
        /*0148*/ 	.word	0x000000ff
        /*014c*/ 	.word	0x00000010
        /*0150*/ 	.short	0x0100
        /*0152*/ 	.byte	0x04
	.zero		1


	//   ....[5]....
        /*0154*/ 	.word	0x000006c0
        /*0158*/ 	.word	0x000000ff
        /*015c*/ 	.word	0x00000098
        /*0160*/ 	.short	0x0100
        /*0162*/ 	.byte	0x04
	.zero		1


	//   ....[6]....
        /*0164*/ 	.word	0x000006d0
        /*0168*/ 	.word	0x000000ff
        /*016c*/ 	.word	0x00000018
        /*0170*/ 	.short	0x0100
        /*0172*/ 	.byte	0x04
	.zero		1


	//   ....[7]....
        /*0174*/ 	.word	0x000006e0
        /*0178*/ 	.word	0x000000ff
        /*017c*/ 	.word	0x000000a0
        /*0180*/ 	.short	0x0100
        /*0182*/ 	.byte	0x04
	.zero		1


	//   ....[8]....
        /*0184*/ 	.word	0x000006f0
        /*0188*/ 	.word	0x000000ff
        /*018c*/ 	.word	0x00000020
        /*0190*/ 	.short	0x0100
        /*0192*/ 	.byte	0x04
	.zero		1


	//   ....[9]....
        /*0194*/ 	.word	0x00000700
        /*0198*/ 	.word	0x000000ff
        /*019c*/ 	.word	0x000000a8
        /*01a0*/ 	.short	0x0100
        /*01a2*/ 	.byte	0x04
	.zero		1


	//   ....[10]....
        /*01a4*/ 	.word	0x00000710
        /*01a8*/ 	.word	0x000000ff
        /*01ac*/ 	.word	0x00000028
        /*01b0*/ 	.short	0x0100
        /*01b2*/ 	.byte	0x04
	.zero		1


	//   ....[11]....
        /*01b4*/ 	.word	0x00000720
        /*01b8*/ 	.word	0x000000ff
        /*01bc*/ 	.word	0x000000b0
        /*01c0*/ 	.short	0x0100
        /*01c2*/ 	.byte	0x04
	.zero		1


	//   ....[12]....
        /*01c4*/ 	.word	0x00000730
        /*01c8*/ 	.word	0x000000ff
        /*01cc*/ 	.word	0x00000030
        /*01d0*/ 	.short	0x0100
        /*01d2*/ 	.byte	0x04
	.zero		1


	//   ....[13]....
        /*01d4*/ 	.word	0x00000740
        /*01d8*/ 	.word	0x000000ff
        /*01dc*/ 	.word	0x000000b8
        /*01e0*/ 	.short	0x0100
        /*01e2*/ 	.byte	0x04
	.zero		1


	//   ....[14]....
        /*01e4*/ 	.word	0x00000750
        /*01e8*/ 	.word	0x000000ff
        /*01ec*/ 	.word	0x00000038
        /*01f0*/ 	.short	0x0100
        /*01f2*/ 	.byte	0x04
	.zero		1


	//   ....[15]....
        /*01f4*/ 	.word	0x00000760
        /*01f8*/ 	.word	0x000000ff
        /*01fc*/ 	.word	0x000000c0
        /*0200*/ 	.short	0x0100
        /*0202*/ 	.byte	0x04
	.zero		1


	//   ....[16]....
        /*0204*/ 	.word	0x00000770
        /*0208*/ 	.word	0x000000ff
        /*020c*/ 	.word	0x00000040
        /*0210*/ 	.short	0x0100
        /*0212*/ 	.byte	0x04
	.zero		1


	//   ....[17]....
        /*0214*/ 	.word	0x00000780
        /*0218*/ 	.word	0x000000ff
        /*021c*/ 	.word	0x000000c8
        /*0220*/ 	.short	0x0100
        /*0222*/ 	.byte	0x04
	.zero		1


	//   ....[18]....
        /*0224*/ 	.word	0x00000790
        /*0228*/ 	.word	0x000000ff
        /*022c*/ 	.word	0x00000048
        /*0230*/ 	.short	0x0100
        /*0232*/ 	.byte	0x04
	.zero		1


	//   ....[19]....
        /*0234*/ 	.word	0x000007a0
        /*0238*/ 	.word	0x000000ff
        /*023c*/ 	.word	0x000000d0
        /*0240*/ 	.short	0x0100
        /*0242*/ 	.byte	0x04
	.zero		1


	//   ....[20]....
        /*0244*/ 	.word	0x000007b0
        /*0248*/ 	.word	0x000000ff
        /*024c*/ 	.word	0x00000050
        /*0250*/ 	.short	0x0100
        /*0252*/ 	.byte	0x04
	.zero		1


	//   ....[21]....
        /*0254*/ 	.word	0x000007c0
        /*0258*/ 	.word	0x000000ff
        /*025c*/ 	.word	0x000000d8
        /*0260*/ 	.short	0x0100
        /*0262*/ 	.byte	0x04
	.zero		1


	//   ....[22]....
        /*0264*/ 	.word	0x000007d0
        /*0268*/ 	.word	0x000000ff
        /*026c*/ 	.word	0x00000058
        /*0270*/ 	.short	0x0100
        /*0272*/ 	.byte	0x04
	.zero		1


	//   ....[23]....
        /*0274*/ 	.word	0x000007e0
        /*0278*/ 	.word	0x000000ff
        /*027c*/ 	.word	0x000000e0
        /*0280*/ 	.short	0x0100
        /*0282*/ 	.byte	0x04
	.zero		1


	//   ....[24]....
        /*0284*/ 	.word	0x000007f0
        /*0288*/ 	.word	0x000000ff
        /*028c*/ 	.word	0x00000060
        /*0290*/ 	.short	0x0100
        /*0292*/ 	.byte	0x04
	.zero		1


	//   ....[25]....
        /*0294*/ 	.word	0x00000800
        /*0298*/ 	.word	0x000000ff
        /*029c*/ 	.word	0x000000e8
        /*02a0*/ 	.short	0x0100
        /*02a2*/ 	.byte	0x04
	.zero		1


	//   ....[26]....
        /*02a4*/ 	.word	0x00000810
        /*02a8*/ 	.word	0x000000ff
        /*02ac*/ 	.word	0x00000068
        /*02b0*/ 	.short	0x0100
        /*02b2*/ 	.byte	0x04
	.zero		1


	//   ....[27]....
        /*02b4*/ 	.word	0x00000820
        /*02b8*/ 	.word	0x000000ff
        /*02bc*/ 	.word	0x000000f0
        /*02c0*/ 	.short	0x0100
        /*02c2*/ 	.byte	0x04
	.zero		1


	//   ....[28]....
        /*02c4*/ 	.word	0x00000830
        /*02c8*/ 	.word	0x000000ff
        /*02cc*/ 	.word	0x00000070
        /*02d0*/ 	.short	0x0100
        /*02d2*/ 	.byte	0x04
	.zero		1


	//   ....[29]....
        /*02d4*/ 	.word	0x00000840
        /*02d8*/ 	.word	0x000000ff
        /*02dc*/ 	.word	0x000000f8
        /*02e0*/ 	.short	0x0100
        /*02e2*/ 	.byte	0x04
	.zero		1


	//   ....[30]....
        /*02e4*/ 	.word	0x00000850
        /*02e8*/ 	.word	0x000000ff
        /*02ec*/ 	.word	0x00000078
        /*02f0*/ 	.short	0x0100
        /*02f2*/ 	.byte	0x04
	.zero		1


	//   ....[31]....
        /*02f4*/ 	.word	0x00000860
        /*02f8*/ 	.word	0x000000ff
        /*02fc*/ 	.word	0x00000100
        /*0300*/ 	.short	0x0100
        /*0302*/ 	.byte	0x04
	.zero		1


	//   ....[32]....
        /*0304*/ 	.word	0x00000870
        /*0308*/ 	.word	0x000000ff
        /*030c*/ 	.word	0x00000080
        /*0310*/ 	.short	0x0100
        /*0312*/ 	.byte	0x04
	.zero		1


	//   ....[33]....
        /*0314*/ 	.word	0x00000880
        /*0318*/ 	.word	0x000000ff
        /*031c*/ 	.word	0x00000108
        /*0320*/ 	.short	0x0100
        /*0322*/ 	.byte	0x04
	.zero		1


	//   ....[34]....
        /*0324*/ 	.word	0x000009c0
        /*0328*/ 	.word	0x000000ff
        /*032c*/ 	.word	0x00000110
        /*0330*/ 	.short	0x0100
        /*0332*/ 	.byte	0x04
	.zero		1


	//   ....[35]....
        /*0334*/ 	.word	0x000009d0
        /*0338*/ 	.word	0x000000ff
        /*033c*/ 	.word	0x00000128
        /*0340*/ 	.short	0x0100
        /*0342*/ 	.byte	0x04
	.zero		1


	//   ....[36]....
        /*0344*/ 	.word	0x000009e0
        /*0348*/ 	.word	0x000000ff
        /*034c*/ 	.word	0x00000118
        /*0350*/ 	.short	0x0100
        /*0352*/ 	.byte	0x04
	.zero		1


	//   ....[37]....
        /*0354*/ 	.word	0x000009f0
        /*0358*/ 	.word	0x000000ff
        /*035c*/ 	.word	0x00000130
        /*0360*/ 	.short	0x0100
        /*0362*/ 	.byte	0x04
	.zero		1


	//   ....[38]....
        /*0364*/ 	.word	0x00000a00
        /*0368*/ 	.word	0x000000ff
        /*036c*/ 	.word	0x00000120
        /*0370*/ 	.short	0x0100
        /*0372*/ 	.byte	0x04
	.zero		1


	//   ....[39]....
        /*0374*/ 	.word	0x00000a10
        /*0378*/ 	.word	0x000000ff
        /*037c*/ 	.word	0x00000138
        /*0380*/ 	.short	0x0100
        /*0382*/ 	.byte	0x04
	.zero		1


	//   ....[40]....
        /*0384*/ 	.word	0x00000b00
        /*0388*/ 	.word	0x000000ff
        /*038c*/ 	.word	0x00000140
        /*0390*/ 	.short	0x0100
        /*0392*/ 	.byte	0x06
	.zero		1


	//   ....[41]....
        /*0394*/ 	.word	0x00000b10
        /*0398*/ 	.word	0x000000ff
        /*039c*/ 	.word	0x00000148
        /*03a0*/ 	.short	0x0100
        /*03a2*/ 	.byte	0x06
	.zero		1


	//   ....[42]....
        /*03a4*/ 	.word	0x00000c50
        /*03a8*/ 	.word	0x000000ff
        /*03ac*/ 	.word	0x00000150
        /*03b0*/ 	.short	0x0100
        /*03b2*/ 	.byte	0x06
	.zero		1


	//   ....[43]....
        /*03b4*/ 	.word	0x00000c60
        /*03b8*/ 	.word	0x000000ff
        /*03bc*/ 	.word	0x00000160
        /*03c0*/ 	.short	0x0100
        /*03c2*/ 	.byte	0x06
	.zero		1


	//   ....[44]....
        /*03c4*/ 	.word	0x00000c70
        /*03c8*/ 	.word	0x000000ff
        /*03cc*/ 	.word	0x00000158
        /*03d0*/ 	.short	0x0100
        /*03d2*/ 	.byte	0x06
	.zero		1


	//   ....[45]....
        /*03d4*/ 	.word	0x00000c80
        /*03d8*/ 	.word	0x000000ff
        /*03dc*/ 	.word	0x00000168
        /*03e0*/ 	.short	0x0100
        /*03e2*/ 	.byte	0x06
	.zero		1


	//   ....[46]....
        /*03e4*/ 	.word	0x00000db0
        /*03e8*/ 	.word	0x000000ff
        /*03ec*/ 	.word	0x00000170
        /*03f0*/ 	.short	0x0100
        /*03f2*/ 	.byte	0x04
	.zero		1


	//   ....[47]....
        /*03f4*/ 	.word	0x00000dc0
        /*03f8*/ 	.word	0x000000ff
        /*03fc*/ 	.word	0x00000190
        /*0400*/ 	.short	0x0100
        /*0402*/ 	.byte	0x04
	.zero		1


	//   ....[48]....
        /*0404*/ 	.word	0x00000dd0
        /*0408*/ 	.word	0x000000ff
        /*040c*/ 	.word	0x00000178
        /*0410*/ 	.short	0x0100
        /*0412*/ 	.byte	0x04
	.zero		1


	//   ....[49]....
        /*0414*/ 	.word	0x00000de0
        /*0418*/ 	.word	0x000000ff
        /*041c*/ 	.word	0x00000198
        /*0420*/ 	.short	0x0100
        /*0422*/ 	.byte	0x04
	.zero		1


	//   ....[50]....
        /*0424*/ 	.word	0x00000df0
        /*0428*/ 	.word	0x000000ff
        /*042c*/ 	.word	0x00000180
        /*0430*/ 	.short	0x0100
        /*0432*/ 	.byte	0x04
	.zero		1


	//   ....[51]....
        /*0434*/ 	.word	0x00000e00
        /*0438*/ 	.word	0x000000ff
        /*043c*/ 	.word	0x000001a0
        /*0440*/ 	.short	0x0100
        /*0442*/ 	.byte	0x04
	.zero		1


	//   ....[52]....
        /*0444*/ 	.word	0x00000e10
        /*0448*/ 	.word	0x000000ff
        /*044c*/ 	.word	0x00000188
        /*0450*/ 	.short	0x0100
        /*0452*/ 	.byte	0x04
	.zero		1


	//   ....[53]....
        /*0454*/ 	.word	0x00000e20
        /*0458*/ 	.word	0x000000ff
        /*045c*/ 	.word	0x000001a8
        /*0460*/ 	.short	0x0100
        /*0462*/ 	.byte	0x04
	.zero		1


	//   ....[54]....
        /*0464*/ 	.word	0x00000f20
        /*0468*/ 	.word	0x000000ff
        /*046c*/ 	.word	0x000001b0
        /*0470*/ 	.short	0x0100
        /*0472*/ 	.byte	0x04
	.zero		1


	//   ....[55]....
        /*0474*/ 	.word	0x00000f30
        /*0478*/ 	.word	0x000000ff
        /*047c*/ 	.word	0x000001c0
        /*0480*/ 	.short	0x0100
        /*0482*/ 	.byte	0x04
	.zero		1


	//   ....[56]....
        /*0484*/ 	.word	0x00000f40
        /*0488*/ 	.word	0x000000ff
        /*048c*/ 	.word	0x000001b8
        /*0490*/ 	.short	0x0100
        /*0492*/ 	.byte	0x04
	.zero		1


	//   ....[57]....
        /*0494*/ 	.word	0x00000f50
        /*0498*/ 	.word	0x000000ff
        /*049c*/ 	.word	0x000001c8
        /*04a0*/ 	.short	0x0100
        /*04a2*/ 	.byte	0x04
	.zero		1


	//   ....[58]....
        /*04a4*/ 	.word	0x00001050
        /*04a8*/ 	.word	0x000000ff
        /*04ac*/ 	.word	0x000001d0
        /*04b0*/ 	.short	0x0100
        /*04b2*/ 	.byte	0x06
	.zero		1


	//   ....[59]....
        /*04b4*/ 	.word	0x00001d00
        /*04b8*/ 	.word	0x00000000
        /*04bc*/ 	.word	0x000001c0
        /*04c0*/ 	.short	0x010a
        /*04c2*/ 	.byte	0xff
	.zero		1


	//   ....[60]....
        /*04c4*/ 	.word	0x00001d30
        /*04c8*/ 	.word	0x00000000
        /*04cc*/ 	.word	0x000001b0
        /*04d0*/ 	.short	0x0101
        /*04d2*/ 	.byte	0xff
	.zero		1


	//   ....[61]....
        /*04d4*/ 	.word	0x00001dd0
        /*04d8*/ 	.word	0x000000ff
        /*04dc*/ 	.word	0x00000088
        /*04e0*/ 	.short	0x010a
        /*04e2*/ 	.byte	0x04
	.zero		1


	//   ....[62]....
        /*04e4*/ 	.word	0x00001ea0
        /*04e8*/ 	.word	0x000000ff
        /*04ec*/ 	.word	0x00000088
        /*04f0*/ 	.short	0x010a
        /*04f2*/ 	.byte	0x21
	.zero		1


	//   ....[63]....
        /*04f4*/ 	.word	0x00002050
        /*04f8*/ 	.word	0x000000ff
        /*04fc*/ 	.word	0x00000088
        /*0500*/ 	.short	0x010a
        /*0502*/ 	.byte	0x05
	.zero		1


	//   ....[64]....
        /*0504*/ 	.word	0x00002170
        /*0508*/ 	.word	0x000000ff
        /*050c*/ 	.word	0x00000148
        /*0510*/ 	.short	0x0101
        /*0512*/ 	.byte	0x0d
	.zero		1


	//   ....[65]....
        /*0514*/ 	.word	0x00002190
        /*0518*/ 	.word	0x000000ff
        /*051c*/ 	.word	0x00000088
        /*0520*/ 	.short	0x010a
        /*0522*/ 	.byte	0x04
	.zero		1


	//   ....[66]....
        /*0524*/ 	.word	0x00002210
        /*0528*/ 	.word	0x000000ff
        /*052c*/ 	.word	0x00000088
        /*0530*/ 	.short	0x010a
        /*0532*/ 	.byte	0x11
	.zero		1


	//   ....[67]....
        /*0534*/ 	.word	0x000023b0
        /*0538*/ 	.word	0x000000ff
        /*053c*/ 	.word	0x00000088
        /*0540*/ 	.short	0x010a
        /*0542*/ 	.byte	0x05
	.zero		1


	//   ....[68]....
        /*0544*/ 	.word	0x000024f0
        /*0548*/ 	.word	0x00000003
        /*054c*/ 	.word	0x00000150
        /*0550*/ 	.short	0x010a
        /*0552*/ 	.byte	0xff
	.zero		1


	//   ....[69]....
        /*0554*/ 	.word	0x00002640
        /*0558*/ 	.word	0x00000000
        /*055c*/ 	.word	0x00000000
        /*0560*/ 	.short	0x0101
        /*0562*/ 	.byte	0xff
	.zero		1


	//   ....[70]....
        /*0564*/ 	.word	0x00002c00
        /*0568*/ 	.word	0x000000ff
        /*056c*/ 	.word	0x00000000
        /*0570*/ 	.short	0x010a
        /*0572*/ 	.byte	0x04
	.zero		1


	//   ....[71]....
        /*0574*/ 	.word	0x00002c90
        /*0578*/ 	.word	0x000000ff
        /*057c*/ 	.word	0x00000000
        /*0580*/ 	.short	0x010a
        /*0582*/ 	.byte	0x05
	.zero		1


	//   ....[72]....
        /*0584*/ 	.word	0x00002d20
        /*0588*/ 	.word	0x000000ff
        /*058c*/ 	.word	0x00000000
        /*0590*/ 	.short	0x010a
        /*0592*/ 	.byte	0x05
	.zero		1


	//   ....[73]....
        /*0594*/ 	.word	0x00002db0
        /*0598*/ 	.word	0x000000ff
        /*059c*/ 	.word	0x00000000
        /*05a0*/ 	.short	0x010a
        /*05a2*/ 	.byte	0x05
	.zero		1


	//   ....[74]....
        /*05a4*/ 	.word	0x00002e40
        /*05a8*/ 	.word	0x000000ff
        /*05ac*/ 	.word	0x00000000
        /*05b0*/ 	.short	0x010a
        /*05b2*/ 	.byte	0x05
	.zero		1


	//   ....[75]....
        /*05b4*/ 	.word	0x00002ed0
        /*05b8*/ 	.word	0x000000ff
        /*05bc*/ 	.word	0x00000000
        /*05c0*/ 	.short	0x010a
        /*05c2*/ 	.byte	0x05
	.zero		1


	//   ....[76]....
        /*05c4*/ 	.word	0x00002f60
        /*05c8*/ 	.word	0x000000ff
        /*05cc*/ 	.word	0x00000000
        /*05d0*/ 	.short	0x010a
        /*05d2*/ 	.byte	0x05
	.zero		1


	//   ....[77]....
        /*05d4*/ 	.word	0x00002ff0
        /*05d8*/ 	.word	0x000000ff
        /*05dc*/ 	.word	0x00000000
        /*05e0*/ 	.short	0x010a
        /*05e2*/ 	.byte	0x05
	.zero		1


	//   ....[78]....
        /*05e4*/ 	.word	0x00003080
        /*05e8*/ 	.word	0x000000ff
        /*05ec*/ 	.word	0x00000000
        /*05f0*/ 	.short	0x010a
        /*05f2*/ 	.byte	0x05
	.zero		1


	//   ....[79]....
        /*05f4*/ 	.word	0x00003110
        /*05f8*/ 	.word	0x000000ff
        /*05fc*/ 	.word	0x00000000
        /*0600*/ 	.short	0x010a
        /*0602*/ 	.byte	0x05
	.zero		1


	//   ....[80]....
        /*0604*/ 	.word	0x000031a0
        /*0608*/ 	.word	0x000000ff
        /*060c*/ 	.word	0x00000000
        /*0610*/ 	.short	0x010a
        /*0612*/ 	.byte	0x05
	.zero		1


	//   ....[81]....
        /*0614*/ 	.word	0x00003230
        /*0618*/ 	.word	0x000000ff
        /*061c*/ 	.word	0x00000000
        /*0620*/ 	.short	0x010a
        /*0622*/ 	.byte	0x05
	.zero		1


	//   ....[82]....
        /*0624*/ 	.word	0x000032c0
        /*0628*/ 	.word	0x000000ff
        /*062c*/ 	.word	0x00000000
        /*0630*/ 	.short	0x010a
        /*0632*/ 	.byte	0x05
	.zero		1


	//   ....[83]....
        /*0634*/ 	.word	0x00003350
        /*0638*/ 	.word	0x000000ff
        /*063c*/ 	.word	0x00000000
        /*0640*/ 	.short	0x010a
        /*0642*/ 	.byte	0x05
	.zero		1


	//   ....[84]....
        /*0644*/ 	.word	0x000033e0
        /*0648*/ 	.word	0x000000ff
        /*064c*/ 	.word	0x00000000
        /*0650*/ 	.short	0x010a
        /*0652*/ 	.byte	0x05
	.zero		1


	//   ....[85]....
        /*0654*/ 	.word	0x00003470
        /*0658*/ 	.word	0x000000ff
        /*065c*/ 	.word	0x00000000
        /*0660*/ 	.short	0x010a
        /*0662*/ 	.byte	0x05
	.zero		1


	//   ....[86]....
        /*0664*/ 	.word	0x00003510
        /*0668*/ 	.word	0x00000000
        /*066c*/ 	.word	0x00000000
        /*0670*/ 	.short	0x010a
        /*0672*/ 	.byte	0xff
	.zero		1


	//   ....[87]....
        /*0674*/ 	.word	0x00003650
        /*0678*/ 	.word	0x00000002
        /*067c*/ 	.word	0x000001b0
        /*0680*/ 	.short	0x010a
        /*0682*/ 	.byte	0xff
	.zero		1


	//   ....[88]....
        /*0684*/ 	.word	0x000036c0
        /*0688*/ 	.word	0x00000002
        /*068c*/ 	.word	0x00000000
        /*0690*/ 	.short	0x0101
        /*0692*/ 	.byte	0xff
	.zero		1


	//   ....[89]....
        /*0694*/ 	.word	0x000036e0
        /*0698*/ 	.word	0x000000ff
        /*069c*/ 	.word	0x00000160
        /*06a0*/ 	.short	0x010a
        /*06a2*/ 	.byte	0x04
	.zero		1


	//   ....[90]....
        /*06a4*/ 	.word	0x00003800
        /*06a8*/ 	.word	0x00000002
        /*06ac*/ 	.word	0x00000150
        /*06b0*/ 	.short	0x010a
        /*06b2*/ 	.byte	0xff
	.zero		1


	//   ....[91]....
        /*06b4*/ 	.word	0x00003900
        /*06b8*/ 	.word	0x00000002
        /*06bc*/ 	.word	0x00000000
        /*06c0*/ 	.short	0x0101
        /*06c2*/ 	.byte	0xff
	.zero		1


	//   ....[92]....
        /*06c4*/ 	.word	0x00003990
        /*06c8*/ 	.word	0x000000ff
        /*06cc*/ 	.word	0x00000160
        /*06d0*/ 	.short	0x0106
        /*06d2*/ 	.byte	0x04
	.zero		1


	//   ....[93]....
        /*06d4*/ 	.word	0x000039b0
        /*06d8*/ 	.word	0x000000ff
        /*06dc*/ 	.word	0x00000160
        /*06e0*/ 	.short	0x010a
        /*06e2*/ 	.byte	0x04
	.zero		1


	//   ....[94]....
        /*06e4*/ 	.word	0x00003a40
        /*06e8*/ 	.word	0x000000ff
        /*06ec*/ 	.word	0x00000160
        /*06f0*/ 	.short	0x0106
        /*06f2*/ 	.byte	0x07
	.zero		1


	//   ....[95]....
        /*06f4*/ 	.word	0x00003a80
        /*06f8*/ 	.word	0x00000000
        /*06fc*/ 	.word	0x00000160
        /*0700*/ 	.short	0x010a
        /*0702*/ 	.byte	0xff
	.zero		1


	//   ....[96]....
        /*0704*/ 	.word	0x00003cd0
        /*0708*/ 	.word	0x000000ff
        /*070c*/ 	.word	0x00000008
        /*0710*/ 	.short	0x010a
        /*0712*/ 	.byte	0x05
	.zero		1


	//   ....[97]....
        /*0714*/ 	.word	0x00003cf0
        /*0718*/ 	.word	0x000000ff
        /*071c*/ 	.word	0x00000008
        /*0720*/ 	.short	0x010a
        /*0722*/ 	.byte	0x05
	.zero		1


	//   ....[98]....
        /*0724*/ 	.word	0x00003e80
        /*0728*/ 	.word	0x000000ff
        /*072c*/ 	.word	0x00000008
        /*0730*/ 	.short	0x010a
        /*0732*/ 	.byte	0x05
	.zero		1


	//   ....[99]....
        /*0734*/ 	.word	0x00003ea0
        /*0738*/ 	.word	0x000000ff
        /*073c*/ 	.word	0x00000008
        /*0740*/ 	.short	0x010a
        /*0742*/ 	.byte	0x05
	.zero		1


	//   ....[100]....
        /*0744*/ 	.word	0x00003f60
        /*0748*/ 	.word	0x000000ff
        /*074c*/ 	.word	0x00000000
        /*0750*/ 	.short	0x0101
        /*0752*/ 	.byte	0x04
	.zero		1


	//   ....[101]....
        /*0754*/ 	.word	0x000042a0
        /*0758*/ 	.word	0x00000000
        /*075c*/ 	.word	0x00000150
        /*0760*/ 	.short	0x010a
        /*0762*/ 	.byte	0xff
	.zero		1


	//   ....[102]....
        /*0764*/ 	.word	0x00004360
        /*0768*/ 	.word	0x00000000
        /*076c*/ 	.word	0x00000000
        /*0770*/ 	.short	0x0101
        /*0772*/ 	.byte	0xff
	.zero		1


	//   ....[103]....
        /*0774*/ 	.word	0x00004420
        /*0778*/ 	.word	0x000000ff
        /*077c*/ 	.word	0x00000000
        /*0780*/ 	.short	0x010a
        /*0782*/ 	.byte	0x04
	.zero		1


	//   ....[104]....
        /*0784*/ 	.word	0x00004430
        /*0788*/ 	.word	0x000000ff
        /*078c*/ 	.word	0x00000190
        /*0790*/ 	.short	0x010a
        /*0792*/ 	.byte	0x1f
	.zero		1


	//   ....[105]....
        /*0794*/ 	.word	0x000044e0
        /*0798*/ 	.word	0x000000ff
        /*079c*/ 	.word	0x00000000
        /*07a0*/ 	.short	0x010a
        /*07a2*/ 	.byte	0x05
	.zero		1


	//   ....[106]....
        /*07a4*/ 	.word	0x00004610
        /*07a8*/ 	.word	0x000000ff
        /*07ac*/ 	.word	0x00000000
        /*07b0*/ 	.short	0x010a
        /*07b2*/ 	.byte	0x04
	.zero		1


	//   ....[107]....
        /*07b4*/ 	.word	0x00004910
        /*07b8*/ 	.word	0x000000ff
        /*07bc*/ 	.word	0x00000000
        /*07c0*/ 	.short	0x010a
        /*07c2*/ 	.byte	0x04
	.zero		1


	//   ....[108]....
        /*07c4*/ 	.word	0x000049a0
        /*07c8*/ 	.word	0x000000ff
        /*07cc*/ 	.word	0x00000000
        /*07d0*/ 	.short	0x010a
        /*07d2*/ 	.byte	0x05
	.zero		1


	//   ....[109]....
        /*07d4*/ 	.word	0x00004a30
        /*07d8*/ 	.word	0x000000ff
        /*07dc*/ 	.word	0x00000000
        /*07e0*/ 	.short	0x010a
        /*07e2*/ 	.byte	0x05
	.zero		1


	//   ....[110]....
        /*07e4*/ 	.word	0x00004ad0
        /*07e8*/ 	.word	0x00000000
        /*07ec*/ 	.word	0x00000000
        /*07f0*/ 	.short	0x010a
        /*07f2*/ 	.byte	0xff
	.zero		1


	//   ....[111]....
        /*07f4*/ 	.word	0x00004b10
        /*07f8*/ 	.word	0x00000000
        /*07fc*/ 	.word	0x00000000
        /*0800*/ 	.short	0x010a
        /*0802*/ 	.byte	0xff
	.zero		1


	//   ....[112]....
        /*0804*/ 	.word	0x00004b80
        /*0808*/ 	.word	0x000000ff
        /*080c*/ 	.word	0x00000000
        /*0810*/ 	.short	0x0101
        /*0812*/ 	.byte	0x04
	.zero		1


	//   ....[113]....
        /*0814*/ 	.word	0x00004bc0
        /*0818*/ 	.word	0x000000ff
        /*081c*/ 	.word	0x000001d0
        /*0820*/ 	.short	0x010a
        /*0822*/ 	.byte	0x1a
	.zero		1


	//   ....[114]....
        /*0824*/ 	.word	0x00004c10
        /*0828*/ 	.word	0x000000ff
        /*082c*/ 	.word	0x00000000
        /*0830*/ 	.short	0x0101
        /*0832*/ 	.byte	0x04
	.zero		1


	//   ....[115]....
        /*0834*/ 	.word	0x00005080
        /*0838*/ 	.word	0x0000000c
        /*083c*/ 	.word	0x00000150
        /*0840*/ 	.short	0x010a
        /*0842*/ 	.byte	0xff
	.zero		1


	//   ....[116]....
        /*0844*/ 	.word	0x000051f0
        /*0848*/ 	.word	0x00000000
        /*084c*/ 	.word	0x00000000
        /*0850*/ 	.short	0x0101
        /*0852*/ 	.byte	0xff
	.zero		1


	//   ....[117]....
        /*0854*/ 	.word	0x00005670
        /*0858*/ 	.word	0x000000ff
        /*085c*/ 	.word	0x00000148
        /*0860*/ 	.short	0x010a
        /*0862*/ 	.byte	0x1d
	.zero		1


	//   ....[118]....
        /*0864*/ 	.word	0x00005830
        /*0868*/ 	.word	0x000000ff
        /*086c*/ 	.word	0x00000128
        /*0870*/ 	.short	0x010a
        /*0872*/ 	.byte	0x04
	.zero		1


	//   ....[119]....
        /*0874*/ 	.word	0x00005a80
        /*0878*/ 	.word	0x000000ff
        /*087c*/ 	.word	0x00000110
        /*0880*/ 	.short	0x010b
        /*0882*/ 	.byte	0x04
	.zero		1


	//   ....[120]....
        /*0884*/ 	.word	0x00005a90
        /*0888*/ 	.word	0x000000ff
        /*088c*/ 	.word	0x00000000
        /*0890*/ 	.short	0x0101
        /*0892*/ 	.byte	0x10
	.zero		1


	//   ....[121]....
        /*0894*/ 	.word	0x00005aa0
        /*0898*/ 	.word	0x000000ff
        /*089c*/ 	.word	0x00000128
        /*08a0*/ 	.short	0x010a
        /*08a2*/ 	.byte	0x05
	.zero		1


	//   ....[122]....
        /*08a4*/ 	.word	0x00005d00
        /*08a8*/ 	.word	0x000000ff
        /*08ac*/ 	.word	0x00000110
        /*08b0*/ 	.short	0x010b
        /*08b2*/ 	.byte	0x05
	.zero		1


	//   ....[123]....
        /*08b4*/ 	.word	0x00005d10
        /*08b8*/ 	.word	0x000000ff
        /*08bc*/ 	.word	0x00000000
        /*08c0*/ 	.short	0x0101
        /*08c2*/ 	.byte	0x04
	.zero		1


	//   ....[124]....
        /*08c4*/ 	.word	0x00005dd0
        /*08c8*/ 	.word	0x000000ff
        /*08cc*/ 	.word	0x00000000
        /*08d0*/ 	.short	0x010a
        /*08d2*/ 	.byte	0x04
	.zero		1


	//   ....[125]....
        /*08d4*/ 	.word	0x00005e60
        /*08d8*/ 	.word	0x000000ff
        /*08dc*/ 	.word	0x00000000
        /*08e0*/ 	.short	0x010a
        /*08e2*/ 	.byte	0x05
	.zero		1


	//   ....[126]....
        /*08e4*/ 	.word	0x00005f00
        /*08e8*/ 	.word	0x00000000
        /*08ec*/ 	.word	0x00000000
        /*08f0*/ 	.short	0x010a
        /*08f2*/ 	.byte	0xff
	.zero		1


	//   ....[127]....
        /*08f4*/ 	.word	0x00006240
        /*08f8*/ 	.word	0x00000003
        /*08fc*/ 	.word	0x00000150
        /*0900*/ 	.short	0x010a
        /*0902*/ 	.byte	0xff
	.zero		1


	//   ....[128]....
        /*0904*/ 	.word	0x000063c0
        /*0908*/ 	.word	0x00000000
        /*090c*/ 	.word	0x00000000
        /*0910*/ 	.short	0x0101
        /*0912*/ 	.byte	0xff
	.zero		1


	//   ....[129]....
        /*0914*/ 	.word	0x00006ee0
        /*0918*/ 	.word	0x00000000
        /*091c*/ 	.word	0x00000110
        /*0920*/ 	.short	0x010a
        /*0922*/ 	.byte	0xff
	.zero		1


	//   ....[130]....
        /*0924*/ 	.word	0x00006f10
        /*0928*/ 	.word	0x00000036
        /*092c*/ 	.word	0x00000170
        /*0930*/ 	.short	0x010a
        /*0932*/ 	.byte	0xff
	.zero		1


	//   ....[131]....
        /*0934*/ 	.word	0x00007020
        /*0938*/ 	.word	0x00000000
        /*093c*/ 	.word	0x00000110
        /*0940*/ 	.short	0x010a
        /*0942*/ 	.byte	0xff
	.zero		1


	//   ....[132]....
        /*0944*/ 	.word	0x00007130
        /*0948*/ 	.word	0x00000036
        /*094c*/ 	.word	0x00000170
        /*0950*/ 	.short	0x010a
        /*0952*/ 	.byte	0xff
	.zero		1


	//   ....[133]....
        /*0954*/ 	.word	0x00007950
        /*0958*/ 	.word	0x00000000
        /*095c*/ 	.word	0x00000000
        /*0960*/ 	.short	0x0101
        /*0962*/ 	.byte	0xff
	.zero		1


	//   ....[134]....
        /*0964*/ 	.word	0x00007960
        /*0968*/ 	.word	0x00000003
        /*096c*/ 	.word	0x00000110
        /*0970*/ 	.short	0x010a
        /*0972*/ 	.byte	0xff
	.zero		1


	//   ....[135]....
        /*0974*/ 	.word	0x00007a20
        /*0978*/ 	.word	0x00000003
        /*097c*/ 	.word	0x00000110
        /*0980*/ 	.short	0x010a
        /*0982*/ 	.byte	0xff
	.zero		1


	//   ....[136]....
        /*0984*/ 	.word	0x00007d80
        /*0988*/ 	.word	0x00000036
        /*098c*/ 	.word	0x00000000
        /*0990*/ 	.short	0x0101
        /*0992*/ 	.byte	0xff
	.zero		1


	//   ....[137]....
        /*0994*/ 	.word	0x00008350
        /*0998*/ 	.word	0x00000000
        /*099c*/ 	.word	0x00000000
        /*09a0*/ 	.short	0x0101
        /*09a2*/ 	.byte	0xff
	.zero		1


	//   ....[138]....
        /*09a4*/ 	.word	0x00008620
        /*09a8*/ 	.word	0x000000ff
        /*09ac*/ 	.word	0x00000000
        /*09b0*/ 	.short	0x0101
        /*09b2*/ 	.byte	0x06
	.zero		1


	//   ....[139]....
        /*09b4*/ 	.word	0x00008640
        /*09b8*/ 	.word	0x00000000
        /*09bc*/ 	.word	0x000001c0
        /*09c0*/ 	.short	0x010a
        /*09c2*/ 	.byte	0xff
	.zero		1


	//   ....[140]....
        /*09c4*/ 	.word	0x000086a0
        /*09c8*/ 	.word	0x00000000
        /*09cc*/ 	.word	0x00000088
        /*09d0*/ 	.short	0x010a
        /*09d2*/ 	.byte	0xff
	.zero		1


	//   ....[141]....
        /*09d4*/ 	.word	0x00008700
        /*09d8*/ 	.word	0x00000000
        /*09dc*/ 	.word	0x00000088
        /*09e0*/ 	.short	0x010a
        /*09e2*/ 	.byte	0xff
	.zero		1


	//   ....[142]....
        /*09e4*/ 	.word	0x00008750
        /*09e8*/ 	.word	0x00000003
        /*09ec*/ 	.word	0x00000150
        /*09f0*/ 	.short	0x010a
        /*09f2*/ 	.byte	0xff
	.zero		1


	//   ....[143]....
        /*09f4*/ 	.word	0x000087b0
        /*09f8*/ 	.word	0x00000000
        /*09fc*/ 	.word	0x00000000
        /*0a00*/ 	.short	0x010a
        /*0a02*/ 	.byte	0xff
	.zero		1


	//   ....[144]....
        /*0a04*/ 	.word	0x00008810
        /*0a08*/ 	.word	0x00000000
        /*0a0c*/ 	.word	0x00000000
        /*0a10*/ 	.short	0x010a
        /*0a12*/ 	.byte	0xff
	.zero		1


	//   ....[145]....
        /*0a14*/ 	.word	0x00008870
        /*0a18*/ 	.word	0x00000000
        /*0a1c*/ 	.word	0x00000000
        /*0a20*/ 	.short	0x010a
        /*0a22*/ 	.byte	0xff
	.zero		1


	//   ....[146]....
        /*0a24*/ 	.word	0x000088d0
        /*0a28*/ 	.word	0x00000000
        /*0a2c*/ 	.word	0x00000000
        /*0a30*/ 	.short	0x010a
        /*0a32*/ 	.byte	0xff
	.zero		1


	//   ....[147]....
        /*0a34*/ 	.word	0x00008930
        /*0a38*/ 	.word	0x00000000
        /*0a3c*/ 	.word	0x00000000
        /*0a40*/ 	.short	0x010a
        /*0a42*/ 	.byte	0xff
	.zero		1


	//   ....[148]....
        /*0a44*/ 	.word	0x00008990
        /*0a48*/ 	.word	0x00000000
        /*0a4c*/ 	.word	0x00000000
        /*0a50*/ 	.short	0x010a
        /*0a52*/ 	.byte	0xff
	.zero		1


	//   ....[149]....
        /*0a54*/ 	.word	0x000089f0
        /*0a58*/ 	.word	0x00000000
        /*0a5c*/ 	.word	0x00000000
        /*0a60*/ 	.short	0x010a
        /*0a62*/ 	.byte	0xff
	.zero		1


	//   ....[150]....
        /*0a64*/ 	.word	0x00008a50
        /*0a68*/ 	.word	0x00000000
        /*0a6c*/ 	.word	0x00000000
        /*0a70*/ 	.short	0x010a
        /*0a72*/ 	.byte	0xff
	.zero		1


	//   ....[151]....
        /*0a74*/ 	.word	0x00008ab0
        /*0a78*/ 	.word	0x00000000
        /*0a7c*/ 	.word	0x00000000
        /*0a80*/ 	.short	0x010a
        /*0a82*/ 	.byte	0xff
	.zero		1


	//   ....[152]....
        /*0a84*/ 	.word	0x00008b10
        /*0a88*/ 	.word	0x00000000
        /*0a8c*/ 	.word	0x00000000
        /*0a90*/ 	.short	0x010a
        /*0a92*/ 	.byte	0xff
	.zero		1


	//   ....[153]....
        /*0a94*/ 	.word	0x00008b70
        /*0a98*/ 	.word	0x00000000
        /*0a9c*/ 	.word	0x00000000
        /*0aa0*/ 	.short	0x010a
        /*0aa2*/ 	.byte	0xff
	.zero		1


	//   ....[154]....
        /*0aa4*/ 	.word	0x00008bd0
        /*0aa8*/ 	.word	0x00000000
        /*0aac*/ 	.word	0x00000000
        /*0ab0*/ 	.short	0x010a
        /*0ab2*/ 	.byte	0xff
	.zero		1


	//   ....[155]....
        /*0ab4*/ 	.word	0x00008c30
        /*0ab8*/ 	.word	0x00000000
        /*0abc*/ 	.word	0x00000000
        /*0ac0*/ 	.short	0x010a
        /*0ac2*/ 	.byte	0xff
	.zero		1


	//   ....[156]....
        /*0ac4*/ 	.word	0x00008c90
        /*0ac8*/ 	.word	0x00000000
        /*0acc*/ 	.word	0x00000000
        /*0ad0*/ 	.short	0x010a
        /*0ad2*/ 	.byte	0xff
	.zero		1


	//   ....[157]....
        /*0ad4*/ 	.word	0x00008cf0
        /*0ad8*/ 	.word	0x00000000
        /*0adc*/ 	.word	0x00000000
        /*0ae0*/ 	.short	0x010a
        /*0ae2*/ 	.byte	0xff
	.zero		1


	//   ....[158]....
        /*0ae4*/ 	.word	0x00008d50
        /*0ae8*/ 	.word	0x00000000
        /*0aec*/ 	.word	0x00000000
        /*0af0*/ 	.short	0x010a
        /*0af2*/ 	.byte	0xff
	.zero		1


	//   ....[159]....
        /*0af4*/ 	.word	0x00008da0
        /*0af8*/ 	.word	0x00000002
        /*0afc*/ 	.word	0x000001b0
        /*0b00*/ 	.short	0x010a
        /*0b02*/ 	.byte	0xff
	.zero		1


	//   ....[160]....
        /*0b04*/ 	.word	0x00008e00
        /*0b08*/ 	.word	0x00000002
        /*0b0c*/ 	.word	0x00000160
        /*0b10*/ 	.short	0x010a
        /*0b12*/ 	.byte	0xff
	.zero		1


	//   ....[161]....
        /*0b14*/ 	.word	0x00008e50
        /*0b18*/ 	.word	0x00000002
        /*0b1c*/ 	.word	0x00000150
        /*0b20*/ 	.short	0x010a
        /*0b22*/ 	.byte	0xff
	.zero		1


	//   ....[162]....
        /*0b24*/ 	.word	0x00008eb0
        /*0b28*/ 	.word	0x00000000
        /*0b2c*/ 	.word	0x00000160
        /*0b30*/ 	.short	0x010a
        /*0b32*/ 	.byte	0xff
	.zero		1


	//   ....[163]....
        /*0b34*/ 	.word	0x00008f10
        /*0b38*/ 	.word	0x00000005
        /*0b3c*/ 	.word	0x00000008
        /*0b40*/ 	.short	0x010a
        /*0b42*/ 	.byte	0xff
	.zero		1


	//   ....[164]....
        /*0b44*/ 	.word	0x00008ff0
        /*0b48*/ 	.word	0x00000000
        /*0b4c*/ 	.word	0x00000008
        /*0b50*/ 	.short	0x010a
        /*0b52*/ 	.byte	0xff
	.zero		1


	//   ....[165]....
        /*0b54*/ 	.word	0x00009040
        /*0b58*/ 	.word	0x00000000
        /*0b5c*/ 	.word	0x00000150
        /*0b60*/ 	.short	0x010a
        /*0b62*/ 	.byte	0xff
	.zero		1


	//   ....[166]....
        /*0b64*/ 	.word	0x000090a0
        /*0b68*/ 	.word	0x00000000
        /*0b6c*/ 	.word	0x00000190
        /*0b70*/ 	.short	0x010a
        /*0b72*/ 	.byte	0xff
	.zero		1


	//   ....[167]....
        /*0b74*/ 	.word	0x00009100
        /*0b78*/ 	.word	0x00000000
        /*0b7c*/ 	.word	0x00000000
        /*0b80*/ 	.short	0x010a
        /*0b82*/ 	.byte	0xff
	.zero		1


	//   ....[168]....
        /*0b84*/ 	.word	0x00009160
        /*0b88*/ 	.word	0x00000000
        /*0b8c*/ 	.word	0x00000000
        /*0b90*/ 	.short	0x010a
        /*0b92*/ 	.byte	0xff
	.zero		1


	//   ....[169]....
        /*0b94*/ 	.word	0x000091c0
        /*0b98*/ 	.word	0x00000000
        /*0b9c*/ 	.word	0x00000000
        /*0ba0*/ 	.short	0x010a
        /*0ba2*/ 	.byte	0xff
	.zero		1


	//   ....[170]....
        /*0ba4*/ 	.word	0x00009220
        /*0ba8*/ 	.word	0x00000000
        /*0bac*/ 	.word	0x00000000
        /*0bb0*/ 	.short	0x010a
        /*0bb2*/ 	.byte	0xff
	.zero		1


	//   ....[171]....
        /*0bb4*/ 	.word	0x00009280
        /*0bb8*/ 	.word	0x00000000
        /*0bbc*/ 	.word	0x000001d0
        /*0bc0*/ 	.short	0x010a
        /*0bc2*/ 	.byte	0xff
	.zero		1


	//   ....[172]....
        /*0bc4*/ 	.word	0x000092d0
        /*0bc8*/ 	.word	0x0000000c
        /*0bcc*/ 	.word	0x00000150
        /*0bd0*/ 	.short	0x010a
        /*0bd2*/ 	.byte	0xff
	.zero		1


	//   ....[173]....
        /*0bd4*/ 	.word	0x00009330
        /*0bd8*/ 	.word	0x00000000
        /*0bdc*/ 	.word	0x00000148
        /*0be0*/ 	.short	0x010a
        /*0be2*/ 	.byte	0xff
	.zero		1


	//   ....[174]....
        /*0be4*/ 	.word	0x00009390
        /*0be8*/ 	.word	0x00000000
        /*0bec*/ 	.word	0x00000128
        /*0bf0*/ 	.short	0x010a
        /*0bf2*/ 	.byte	0xff
	.zero		1


	//   ....[175]....
        /*0bf4*/ 	.word	0x000093f0
        /*0bf8*/ 	.word	0x00000000
        /*0bfc*/ 	.word	0x00000128
        /*0c00*/ 	.short	0x010a
        /*0c02*/ 	.byte	0xff
	.zero		1


	//   ....[176]....
        /*0c04*/ 	.word	0x00009450
        /*0c08*/ 	.word	0x00000000
        /*0c0c*/ 	.word	0x00000000
        /*0c10*/ 	.short	0x010a
        /*0c12*/ 	.byte	0xff
	.zero		1


	//   ....[177]....
        /*0c14*/ 	.word	0x000094b0
        /*0c18*/ 	.word	0x00000000
        /*0c1c*/ 	.word	0x00000000
        /*0c20*/ 	.short	0x010a
        /*0c22*/ 	.byte	0xff
	.zero		1


	//   ....[178]....
        /*0c24*/ 	.word	0x00009500
        /*0c28*/ 	.word	0x00000003
        /*0c2c*/ 	.word	0x00000150
        /*0c30*/ 	.short	0x010a
        /*0c32*/ 	.byte	0xff
	.zero		1


	//   ....[179]....
        /*0c34*/ 	.word	0x00009550
        /*0c38*/ 	.word	0x00000000
        /*0c3c*/ 	.word	0x00000110
        /*0c40*/ 	.short	0x010a
        /*0c42*/ 	.byte	0xff
	.zero		1


	//   ....[180]....
        /*0c44*/ 	.word	0x000095a0
        /*0c48*/ 	.word	0x00000036
        /*0c4c*/ 	.word	0x00000170
        /*0c50*/ 	.short	0x010a
        /*0c52*/ 	.byte	0xff
	.zero		1


	//   ....[181]....
        /*0c54*/ 	.word	0x000095f0
        /*0c58*/ 	.word	0x00000003
        /*0c5c*/ 	.word	0x00000110
        /*0c60*/ 	.short	0x010a
        /*0c62*/ 	.byte	0xff
	.zero		1


	//----- nvinfo : EIATTR_NUM_MBARRIERS
	.align		4
.L_47:
        /*0c64*/ 	.byte	0x03, 0x38
        /*0c66*/ 	.short	0x003b


	//----- nvinfo : EIATTR_EXIT_INSTR_OFFSETS
	.align		4
        /*0c68*/ 	.byte	0x04, 0x1c
        /*0c6a*/ 	.short	(.L_49 - .L_48)


	//   ....[0]....
.L_48:
        /*0c6c*/ 	.word	0x00003540


	//   ....[1]....
        /*0c70*/ 	.word	0x00003a50


	//   ....[2]....
        /*0c74*/ 	.word	0x00003ab0


	//   ....[3]....
        /*0c78*/ 	.word	0x00004e40


	//   ....[4]....
        /*0c7c*/ 	.word	0x00005f30


	//   ....[5]....
        /*0c80*/ 	.word	0x00005f70


	//   ....[6]....
        /*0c84*/ 	.word	0x00008510


	//   ....[7]....
        /*0c88*/ 	.word	0x00008580


	//   ....[8]....
        /*0c8c*/ 	.word	0x000085b0


	//   ....[9]....
        /*0c90*/ 	.word	0x00008630


	//----- nvinfo : EIATTR_MAX_THREADS
	.align		4
.L_49:
        /*0c94*/ 	.byte	0x04, 0x05
        /*0c96*/ 	.short	(.L_51 - .L_50)
.L_50:
        /*0c98*/ 	.word	0x00000100
        /*0c9c*/ 	.word	0x00000001
        /*0ca0*/ 	.word	0x00000001


	//----- nvinfo : EIATTR_CRS_STACK_SIZE
	.align		4
.L_51:
        /*0ca4*/ 	.byte	0x04, 0x1e
        /*0ca6*/ 	.short	(.L_53 - .L_52)
.L_52:
        /*0ca8*/ 	.word	0x00000000


	//----- nvinfo : EIATTR_CBANK_PARAM_SIZE
	.align		4
.L_53:
        /*0cac*/ 	.byte	0x03, 0x19
        /*0cae*/ 	.short	0x0800


	//----- nvinfo : EIATTR_PARAM_CBANK
	.align		4
        /*0cb0*/ 	.byte	0x04, 0x0a
        /*0cb2*/ 	.short	(.L_55 - .L_54)
	.align		4
.L_54:
        /*0cb4*/ 	.word	index@(.nv.constant0._ZN7cutlass13device_kernelINS_4gemm6kernel13GemmUniversalIN4cute5tupleIJiiiiEEENS1_10collective13CollectiveMmaINS1_35MainloopSm100TmaUmmaWarpSpecializedILi17ELi2ELi4ENS5_IJNS4_1CILi2EEENSA_ILi4EEENSA_ILi1EEEEEEEENS5_IJNSA_ILi128EEENSA_ILi64EEESH_EEENS_10bfloat16_tENS5_IJlSD_lEEESJ_SK_NS4_8TiledMMAINS4_8MMA_AtomIJNS4_26SM100_MMA_F16BF16_2x1SM_SSISJ_SJ_fLi128ELi64ELNS4_4UMMA5MajorE0ELSP_0ELNSO_7ScaleInE0ELSQ_0EEEEEENS4_6LayoutINS5_IJSD_SD_SD_EEENS5_IJNSA_ILi0EEESV_SV_EEEEENS5_IJNS4_10UnderscoreESY_SY_EEEEENS4_28SM100_TMA_2SM_LOAD_MULTICASTENS4_14ComposedLayoutINS4_7SwizzleILi3ELi4ELi3EEENS4_18smem_ptr_flag_bitsILi16EEENST_INS5_IJNSA_ILi8EEESH_EEENS5_IJSH_SD_EEEEEEEvNS4_8identityENS4_18SM100_TMA_2SM_LOADES1B_vS1C_EENS_8epilogue10collective18CollectiveEpilogueINS1F_23Sm100TmaWarpSpecializedILi3ELi2ELi16ELb1ELb0EEEJNS5_IJSH_SH_SH_EEENS5_IJNST_ISH_SD_EENST_INS5_IJNSA_ILi16EEESB_EEENS5_IJSD_NSA_ILi32EEEEEEEEEEESJ_SK_SJ_SK_NS1F_6fusion15FusionCallbacksIS1J_NS1S_17LinearCombinationISJ_fSJ_fLNS_15FloatRoundStyleE2EEES1K_S1R_JEEENS4_5SM1004TMEM4LOAD26SM100_TMEM_LOAD_32dp32b16xENS4_13SM90_TMA_LOADENS12_INS13_ILi1ELi4ELi3EEES16_NST_INS5_IJS17_S1M_EEENS5_IJS1M_SD_EEEEEEENS4_39AutoVectorizingCopyWithAssumedAlignmentILi128EEENS4_14SM90_TMA_STOREES27_S29_S29_EEEvvEEEEvNT_6ParamsE)
        /*0cb8*/ 	.short	0x0380
        /*0cba*/ 	.short	0x0800


	//----- nvinfo : EIATTR_SW_WAR
	.align		4
.L_55:
        /*0cbc*/ 	.byte	0x04, 0x36
        /*0cbe*/ 	.short	(.L_57 - .L_56)
.L_56:
        /*0cc0*/ 	.word	0x00000008
.L_57:


//--------------------- .nv.callgraph             --------------------------
	.section	.nv.callgraph,"",@"SHT_CUDA_CALLGRAPH"
	.align	4
	.sectionentsize	8
	.align		4
        /*0000*/ 	.word	0x00000000
	.align		4
        /*0004*/ 	.word	0xffffffff
	.align		4
        /*0008*/ 	.word	index@(_ZN7cutlass13device_kernelINS_4gemm6kernel13GemmUniversalIN4cute5tupleIJiiiiEEENS1_10collective13CollectiveMmaINS1_35MainloopSm100TmaUmmaWarpSpecializedILi17ELi2ELi4ENS5_IJNS4_1CILi2EEENSA_ILi4EEENSA_ILi1EEEEEEEENS5_IJNSA_ILi128EEENSA_ILi64EEESH_EEENS_10bfloat16_tENS5_IJlSD_lEEESJ_SK_NS4_8TiledMMAINS4_8MMA_AtomIJNS4_26SM100_MMA_F16BF16_2x1SM_SSISJ_SJ_fLi128ELi64ELNS4_4UMMA5MajorE0ELSP_0ELNSO_7ScaleInE0ELSQ_0EEEEEENS4_6LayoutINS5_IJSD_SD_SD_EEENS5_IJNSA_ILi0EEESV_SV_EEEEENS5_IJNS4_10UnderscoreESY_SY_EEEEENS4_28SM100_TMA_2SM_LOAD_MULTICASTENS4_14ComposedLayoutINS4_7SwizzleILi3ELi4ELi3EEENS4_18smem_ptr_flag_bitsILi16EEENST_INS5_IJNSA_ILi8EEESH_EEENS5_IJSH_SD_EEEEEEEvNS4_8identityENS4_18SM100_TMA_2SM_LOADES1B_vS1C_EENS_8epilogue10collective18CollectiveEpilogueINS1F_23Sm100TmaWarpSpecializedILi3ELi2ELi16ELb1ELb0EEEJNS5_IJSH_SH_SH_EEENS5_IJNST_ISH_SD_EENST_INS5_IJNSA_ILi16EEESB_EEENS5_IJSD_NSA_ILi32EEEEEEEEEEESJ_SK_SJ_SK_NS1F_6fusion15FusionCallbacksIS1J_NS1S_17LinearCombinationISJ_fSJ_fLNS_15FloatRoundStyleE2EEES1K_S1R_JEEENS4_5SM1004TMEM4LOAD26SM100_TMEM_LOAD_32dp32b16xENS4_13SM90_TMA_LOADENS12_INS13_ILi1ELi4ELi3EEES16_NST_INS5_IJS17_S1M_EEENS5_IJS1M_SD_EEEEEEENS4_39AutoVectorizingCopyWithAssumedAlignmentILi128EEENS4_14SM90_TMA_STOREES27_S29_S29_EEEvvEEEEvNT_6ParamsE)
	.align		4
        /*000c*/ 	.word	index@(__assertfail)
	.align		4
        /*0010*/ 	.word	0x00000000
	.align		4
        /*0014*/ 	.word	0xfffffffe
	.align		4
        /*0018*/ 	.word	0x00000000
	.align		4
        /*001c*/ 	.word	0xfffffffd
	.align		4
        /*0020*/ 	.word	0x00000000
	.align		4
        /*0024*/ 	.word	0xfffffffc


//--------------------- .nv.constant4             --------------------------
	.section	.nv.constant4,"a",@progbits
	.align	8
	.align		8
.nv.constant4:
        /*0000*/ 	.dword	__assertfail
	.align		8
        /*0008*/ 	.dword	__unnamed_1
	.align		8
        /*0010*/ 	.dword	__unnamed_2
	.align		8
        /*0018*/ 	.dword	_ZN40_INTERNAL_e5e32a43_4_k_cu_d3c1b03d_323354cuda3std3__45__cpo5beginE
	.align		8
        /*0020*/ 	.dword	_ZN40_INTERNAL_e5e32a43_4_k_cu_d3c1b03d_323354cuda3std3__45__cpo3endE
	.align		8
        /*0028*/ 	.dword	_ZN40_INTERNAL_e5e32a43_4_k_cu_d3c1b03d_323354cuda3std3__45__cpo6cbeginE
	.align		8
        /*0030*/ 	.dword	_ZN40_INTERNAL_e5e32a43_4_k_cu_d3c1b03d_323354cuda3std3__45__cpo4cendE
	.align		8
        /*0038*/ 	.dword	_ZN40_INTERNAL_e5e32a43_4_k_cu_d3c1b03d_323354cuda3std3__442_GLOBAL__N__e5e32a43_4_k_cu_d3c1b03d_323356ignoreE
	.align		8
        /*0040*/ 	.dword	_ZN40_INTERNAL_e5e32a43_4_k_cu_d3c1b03d_323354cuda3std3__419piecewise_constructE
	.align		8
        /*0048*/ 	.dword	_ZN40_INTERNAL_e5e32a43_4_k_cu_d3c1b03d_323354cuda3std3__48in_placeE
	.align		8
        /*0050*/ 	.dword	_ZN40_INTERNAL_e5e32a43_4_k_cu_d3c1b03d_323354cuda3std6ranges3__45__cpo4swapE
	.align		8
        /*0058*/ 	.dword	_ZN40_INTERNAL_e5e32a43_4_k_cu_d3c1b03d_323354cuda3std6ranges3__45__cpo9iter_moveE
	.align		8
        /*0060*/ 	.dword	_ZN40_INTERNAL_e5e32a43_4_k_cu_d3c1b03d_323354cute7productE
	.align		8
        /*0068*/ 	.dword	_ZN40_INTERNAL_e5e32a43_4_k_cu_d3c1b03d_323354cute1_E
	.align		8
        /*0070*/ 	.dword	$str$25
	.align		8
        /*0078*/ 	.dword	$str$26
	.align		8
        /*0080*/ 	.dword	$str$27
	.align		8
        /*0088*/ 	.dword	$str$28


//--------------------- .text._ZN7cutlass13device_kernelINS_4gemm6kernel13GemmUniversalIN4cute5tupleIJiiiiEEENS1_10collective13CollectiveMmaINS1_35MainloopSm100TmaUmmaWarpSpecializedILi17ELi2ELi4ENS5_IJNS4_1CILi2EEENSA_ILi4EEENSA_ILi1EEEEEEEENS5_IJNSA_ILi128EEENSA_ILi64EEESH_EEENS_10bfloat16_tENS5_IJlSD_lEEESJ_SK_NS4_8TiledMMAINS4_8MMA_AtomIJNS4_26SM100_MMA_F16BF16_2x1SM_SSISJ_SJ_fLi128ELi64ELNS4_4UMMA5MajorE0ELSP_0ELNSO_7ScaleInE0ELSQ_0EEEEEENS4_6LayoutINS5_IJSD_SD_SD_EEENS5_IJNSA_ILi0EEESV_SV_EEEEENS5_IJNS4_10UnderscoreESY_SY_EEEEENS4_28SM100_TMA_2SM_LOAD_MULTICASTENS4_14ComposedLayoutINS4_7SwizzleILi3ELi4ELi3EEENS4_18smem_ptr_flag_bitsILi16EEENST_INS5_IJNSA_ILi8EEESH_EEENS5_IJSH_SD_EEEEEEEvNS4_8identityENS4_18SM100_TMA_2SM_LOADES1B_vS1C_EENS_8epilogue10collective18CollectiveEpilogueINS1F_23Sm100TmaWarpSpecializedILi3ELi2ELi16ELb1ELb0EEEJNS5_IJSH_SH_SH_EEENS5_IJNST_ISH_SD_EENST_INS5_IJNSA_ILi16EEESB_EEENS5_IJSD_NSA_ILi32EEEEEEEEEEESJ_SK_SJ_SK_NS1F_6fusion15FusionCallbacksIS1J_NS1S_17LinearCombinationISJ_fSJ_fLNS_15FloatRoundStyleE2EEES1K_S1R_JEEENS4_5SM1004TMEM4LOAD26SM100_TMEM_LOAD_32dp32b16xENS4_13SM90_TMA_LOADENS12_INS13_ILi1ELi4ELi3EEES16_NST_INS5_IJS17_S1M_EEENS5_IJS1M_SD_EEEEEEENS4_39AutoVectorizingCopyWithAssumedAlignmentILi128EEENS4_14SM90_TMA_STOREES27_S29_S29_EEEvvEEEEvNT_6ParamsE --------------------------
	.section	.text._ZN7cutlass13device_kernelINS_4gemm6kernel13GemmUniversalIN4cute5tupleIJiiiiEEENS1_10collective13CollectiveMmaINS1_35MainloopSm100TmaUmmaWarpSpecializedILi17ELi2ELi4ENS5_IJNS4_1CILi2EEENSA_ILi4EEENSA_ILi1EEEEEEEENS5_IJNSA_ILi128EEENSA_ILi64EEESH_EEENS_10bfloat16_tENS5_IJlSD_lEEESJ_SK_NS4_8TiledMMAINS4_8MMA_AtomIJNS4_26SM100_MMA_F16BF16_2x1SM_SSISJ_SJ_fLi128ELi64ELNS4_4UMMA5MajorE0ELSP_0ELNSO_7ScaleInE0ELSQ_0EEEEEENS4_6LayoutINS5_IJSD_SD_SD_EEENS5_IJNSA_ILi0EEESV_SV_EEEEENS5_IJNS4_10UnderscoreESY_SY_EEEEENS4_28SM100_TMA_2SM_LOAD_MULTICASTENS4_14ComposedLayoutINS4_7SwizzleILi3ELi4ELi3EEENS4_18smem_ptr_flag_bitsILi16EEENST_INS5_IJNSA_ILi8EEESH_EEENS5_IJSH_SD_EEEEEEEvNS4_8identityENS4_18SM100_TMA_2SM_LOADES1B_vS1C_EENS_8epilogue10collective18CollectiveEpilogueINS1F_23Sm100TmaWarpSpecializedILi3ELi2ELi16ELb1ELb0EEEJNS5_IJSH_SH_SH_EEENS5_IJNST_ISH_SD_EENST_INS5_IJNSA_ILi16EEESB_EEENS5_IJSD_NSA_ILi32EEEEEEEEEEESJ_SK_SJ_SK_NS1F_6fusion15FusionCallbacksIS1J_NS1S_17LinearCombinationISJ_fSJ_fLNS_15FloatRoundStyleE2EEES1K_S1R_JEEENS4_5SM1004TMEM4LOAD26SM100_TMEM_LOAD_32dp32b16xENS4_13SM90_TMA_LOADENS12_INS13_ILi1ELi4ELi3EEES16_NST_INS5_IJS17_S1M_EEENS5_IJS1M_SD_EEEEEEENS4_39AutoVectorizingCopyWithAssumedAlignmentILi128EEENS4_14SM90_TMA_STOREES27_S29_S29_EEEvvEEEEvNT_6ParamsE,"ax",@progbits
	.align	128
.text._ZN7cutlass13device_kernelINS_4gemm6kernel13GemmUniversalIN4cute5tupleIJiiiiEEENS1_10collective13CollectiveMmaINS1_35MainloopSm100TmaUmmaWarpSpecializedILi17ELi2ELi4ENS5_IJNS4_1CILi2EEENSA_ILi4EEENSA_ILi1EEEEEEEENS5_IJNSA_ILi128EEENSA_ILi64EEESH_EEENS_10bfloat16_tENS5_IJlSD_lEEESJ_SK_NS4_8TiledMMAINS4_8MMA_AtomIJNS4_26SM100_MMA_F16BF16_2x1SM_SSISJ_SJ_fLi128ELi64ELNS4_4UMMA5MajorE0ELSP_0ELNSO_7ScaleInE0ELSQ_0EEEEEENS4_6LayoutINS5_IJSD_SD_SD_EEENS5_IJNSA_ILi0EEESV_SV_EEEEENS5_IJNS4_10UnderscoreESY_SY_EEEEENS4_28SM100_TMA_2SM_LOAD_MULTICASTENS4_14ComposedLayoutINS4_7SwizzleILi3ELi4ELi3EEENS4_18smem_ptr_flag_bitsILi16EEENST_INS5_IJNSA_ILi8EEESH_EEENS5_IJSH_SD_EEEEEEEvNS4_8identityENS4_18SM100_TMA_2SM_LOADES1B_vS1C_EENS_8epilogue10collective18CollectiveEpilogueINS1F_23Sm100TmaWarpSpecializedILi3ELi2ELi16ELb1ELb0EEEJNS5_IJSH_SH_SH_EEENS5_IJNST_ISH_SD_EENST_INS5_IJNSA_ILi16EEESB_EEENS5_IJSD_NSA_ILi32EEEEEEEEEEESJ_SK_SJ_SK_NS1F_6fusion15FusionCallbacksIS1J_NS1S_17LinearCombinationISJ_fSJ_fLNS_15FloatRoundStyleE2EEES1K_S1R_JEEENS4_5SM1004TMEM4LOAD26SM100_TMEM_LOAD_32dp32b16xENS4_13SM90_TMA_LOADENS12_INS13_ILi1ELi4ELi3EEES16_NST_INS5_IJS17_S1M_EEENS5_IJS1M_SD_EEEEEEENS4_39AutoVectorizingCopyWithAssumedAlignmentILi128EEENS4_14SM90_TMA_STOREES27_S29_S29_EEEvvEEEEvNT_6ParamsE:
        .type           _ZN7cutlass13device_kernelINS_4gemm6kernel13GemmUniversalIN4cute5tupleIJiiiiEEENS1_10collective13CollectiveMmaINS1_35MainloopSm100TmaUmmaWarpSpecializedILi17ELi2ELi4ENS5_IJNS4_1CILi2EEENSA_ILi4EEENSA_ILi1EEEEEEEENS5_IJNSA_ILi128EEENSA_ILi64EEESH_EEENS_10bfloat16_tENS5_IJlSD_lEEESJ_SK_NS4_8TiledMMAINS4_8MMA_AtomIJNS4_26SM100_MMA_F16BF16_2x1SM_SSISJ_SJ_fLi128ELi64ELNS4_4UMMA5MajorE0ELSP_0ELNSO_7ScaleInE0ELSQ_0EEEEEENS4_6LayoutINS5_IJSD_SD_SD_EEENS5_IJNSA_ILi0EEESV_SV_EEEEENS5_IJNS4_10UnderscoreESY_SY_EEEEENS4_28SM100_TMA_2SM_LOAD_MULTICASTENS4_14ComposedLayoutINS4_7SwizzleILi3ELi4ELi3EEENS4_18smem_ptr_flag_bitsILi16EEENST_INS5_IJNSA_ILi8EEESH_EEENS5_IJSH_SD_EEEEEEEvNS4_8identityENS4_18SM100_TMA_2SM_LOADES1B_vS1C_EENS_8epilogue10collective18CollectiveEpilogueINS1F_23Sm100TmaWarpSpecializedILi3ELi2ELi16ELb1ELb0EEEJNS5_IJSH_SH_SH_EEENS5_IJNST_ISH_SD_EENST_INS5_IJNSA_ILi16EEESB_EEENS5_IJSD_NSA_ILi32EEEEEEEEEEESJ_SK_SJ_SK_NS1F_6fusion15FusionCallbacksIS1J_NS1S_17LinearCombinationISJ_fSJ_fLNS_15FloatRoundStyleE2EEES1K_S1R_JEEENS4_5SM1004TMEM4LOAD26SM100_TMEM_LOAD_32dp32b16xENS4_13SM90_TMA_LOADENS12_INS13_ILi1ELi4ELi3EEES16_NST_INS5_IJS17_S1M_EEENS5_IJS1M_SD_EEEEEEENS4_39AutoVectorizingCopyWithAssumedAlignmentILi128EEENS4_14SM90_TMA_STOREES27_S29_S29_EEEvvEEEEvNT_6ParamsE,@function
        .size           _ZN7cutlass13device_kernelINS_4gemm6kernel13GemmUniversalIN4cute5tupleIJiiiiEEENS1_10collective13CollectiveMmaINS1_35MainloopSm100TmaUmmaWarpSpecializedILi17ELi2ELi4ENS5_IJNS4_1CILi2EEENSA_ILi4EEENSA_ILi1EEEEEEEENS5_IJNSA_ILi128EEENSA_ILi64EEESH_EEENS_10bfloat16_tENS5_IJlSD_lEEESJ_SK_NS4_8TiledMMAINS4_8MMA_AtomIJNS4_26SM100_MMA_F16BF16_2x1SM_SSISJ_SJ_fLi128ELi64ELNS4_4UMMA5MajorE0ELSP_0ELNSO_7ScaleInE0ELSQ_0EEEEEENS4_6LayoutINS5_IJSD_SD_SD_EEENS5_IJNSA_ILi0EEESV_SV_EEEEENS5_IJNS4_10UnderscoreESY_SY_EEEEENS4_28SM100_TMA_2SM_LOAD_MULTICASTENS4_14ComposedLayoutINS4_7SwizzleILi3ELi4ELi3EEENS4_18smem_ptr_flag_bitsILi16EEENST_INS5_IJNSA_ILi8EEESH_EEENS5_IJSH_SD_EEEEEEEvNS4_8identityENS4_18SM100_TMA_2SM_LOADES1B_vS1C_EENS_8epilogue10collective18CollectiveEpilogueINS1F_23Sm100TmaWarpSpecializedILi3ELi2ELi16ELb1ELb0EEEJNS5_IJSH_SH_SH_EEENS5_IJNST_ISH_SD_EENST_INS5_IJNSA_ILi16EEESB_EEENS5_IJSD_NSA_ILi32EEEEEEEEEEESJ_SK_SJ_SK_NS1F_6fusion15FusionCallbacksIS1J_NS1S_17LinearCombinationISJ_fSJ_fLNS_15FloatRoundStyleE2EEES1K_S1R_JEEENS4_5SM1004TMEM4LOAD26SM100_TMEM_LOAD_32dp32b16xENS4_13SM90_TMA_LOADENS12_INS13_ILi1ELi4ELi3EEES16_NST_INS5_IJS17_S1M_EEENS5_IJS1M_SD_EEEEEEENS4_39AutoVectorizingCopyWithAssumedAlignmentILi128EEENS4_14SM90_TMA_STOREES27_S29_S29_EEEvvEEEEvNT_6ParamsE,(.L_x_215 - _ZN7cutlass13device_kernelINS_4gemm6kernel13GemmUniversalIN4cute5tupleIJiiiiEEENS1_10collective13CollectiveMmaINS1_35MainloopSm100TmaUmmaWarpSpecializedILi17ELi2ELi4ENS5_IJNS4_1CILi2EEENSA_ILi4EEENSA_ILi1EEEEEEEENS5_IJNSA_ILi128EEENSA_ILi64EEESH_EEENS_10bfloat16_tENS5_IJlSD_lEEESJ_SK_NS4_8TiledMMAINS4_8MMA_AtomIJNS4_26SM100_MMA_F16BF16_2x1SM_SSISJ_SJ_fLi128ELi64ELNS4_4UMMA5MajorE0ELSP_0ELNSO_7ScaleInE0ELSQ_0EEEEEENS4_6LayoutINS5_IJSD_SD_SD_EEENS5_IJNSA_ILi0EEESV_SV_EEEEENS5_IJNS4_10UnderscoreESY_SY_EEEEENS4_28SM100_TMA_2SM_LOAD_MULTICASTENS4_14ComposedLayoutINS4_7SwizzleILi3ELi4ELi3EEENS4_18smem_ptr_flag_bitsILi16EEENST_INS5_IJNSA_ILi8EEESH_EEENS5_IJSH_SD_EEEEEEEvNS4_8identityENS4_18SM100_TMA_2SM_LOADES1B_vS1C_EENS_8epilogue10collective18CollectiveEpilogueINS1F_23Sm100TmaWarpSpecializedILi3ELi2ELi16ELb1ELb0EEEJNS5_IJSH_SH_SH_EEENS5_IJNST_ISH_SD_EENST_INS5_IJNSA_ILi16EEESB_EEENS5_IJSD_NSA_ILi32EEEEEEEEEEESJ_SK_SJ_SK_NS1F_6fusion15FusionCallbacksIS1J_NS1S_17LinearCombinationISJ_fSJ_fLNS_15FloatRoundStyleE2EEES1K_S1R_JEEENS4_5SM1004TMEM4LOAD26SM100_TMEM_LOAD_32dp32b16xENS4_13SM90_TMA_LOADENS12_INS13_ILi1ELi4ELi3EEES16_NST_INS5_IJS17_S1M_EEENS5_IJS1M_SD_EEEEEEENS4_39AutoVectorizingCopyWithAssumedAlignmentILi128EEENS4_14SM90_TMA_STOREES27_S29_S29_EEEvvEEEEvNT_6ParamsE)
        .other          _ZN7cutlass13device_kernelINS_4gemm6kernel13GemmUniversalIN4cute5tupleIJiiiiEEENS1_10collective13CollectiveMmaINS1_35MainloopSm100TmaUmmaWarpSpecializedILi17ELi2ELi4ENS5_IJNS4_1CILi2EEENSA_ILi4EEENSA_ILi1EEEEEEEENS5_IJNSA_ILi128EEENSA_ILi64EEESH_EEENS_10bfloat16_tENS5_IJlSD_lEEESJ_SK_NS4_8TiledMMAINS4_8MMA_AtomIJNS4_26SM100_MMA_F16BF16_2x1SM_SSISJ_SJ_fLi128ELi64ELNS4_4UMMA5MajorE0ELSP_0ELNSO_7ScaleInE0ELSQ_0EEEEEENS4_6LayoutINS5_IJSD_SD_SD_EEENS5_IJNSA_ILi0EEESV_SV_EEEEENS5_IJNS4_10UnderscoreESY_SY_EEEEENS4_28SM100_TMA_2SM_LOAD_MULTICASTENS4_14ComposedLayoutINS4_7SwizzleILi3ELi4ELi3EEENS4_18smem_ptr_flag_bitsILi16EEENST_INS5_IJNSA_ILi8EEESH_EEENS5_IJSH_SD_EEEEEEEvNS4_8identityENS4_18SM100_TMA_2SM_LOADES1B_vS1C_EENS_8epilogue10collective18CollectiveEpilogueINS1F_23Sm100TmaWarpSpecializedILi3ELi2ELi16ELb1ELb0EEEJNS5_IJSH_SH_SH_EEENS5_IJNST_ISH_SD_EENST_INS5_IJNSA_ILi16EEESB_EEENS5_IJSD_NSA_ILi32EEEEEEEEEEESJ_SK_SJ_SK_NS1F_6fusion15FusionCallbacksIS1J_NS1S_17LinearCombinationISJ_fSJ_fLNS_15FloatRoundStyleE2EEES1K_S1R_JEEENS4_5SM1004TMEM4LOAD26SM100_TMEM_LOAD_32dp32b16xENS4_13SM90_TMA_LOADENS12_INS13_ILi1ELi4ELi3EEES16_NST_INS5_IJS17_S1M_EEENS5_IJS1M_SD_EEEEEEENS4_39AutoVectorizingCopyWithAssumedAlignmentILi128EEENS4_14SM90_TMA_STOREES27_S29_S29_EEEvvEEEEvNT_6ParamsE,@"STO_CUDA_ENTRY STV_DEFAULT"
_ZN7cutlass13device_kernelINS_4gemm6kernel13GemmUniversalIN4cute5tupleIJiiiiEEENS1_10collective13CollectiveMmaINS1_35MainloopSm100TmaUmmaWarpSpecializedILi17ELi2ELi4ENS5_IJNS4_1CILi2EEENSA_ILi4EEENSA_ILi1EEEEEEEENS5_IJNSA_ILi128EEENSA_ILi64EEESH_EEENS_10bfloat16_tENS5_IJlSD_lEEESJ_SK_NS4_8TiledMMAINS4_8MMA_AtomIJNS4_26SM100_MMA_F16BF16_2x1SM_SSISJ_SJ_fLi128ELi64ELNS4_4UMMA5MajorE0ELSP_0ELNSO_7ScaleInE0ELSQ_0EEEEEENS4_6LayoutINS5_IJSD_SD_SD_EEENS5_IJNSA_ILi0EEESV_SV_EEEEENS5_IJNS4_10UnderscoreESY_SY_EEEEENS4_28SM100_TMA_2SM_LOAD_MULTICASTENS4_14ComposedLayoutINS4_7SwizzleILi3ELi4ELi3EEENS4_18smem_ptr_flag_bitsILi16EEENST_INS5_IJNSA_ILi8EEESH_EEENS5_IJSH_SD_EEEEEEEvNS4_8identityENS4_18SM100_TMA_2SM_LOADES1B_vS1C_EENS_8epilogue10collective18CollectiveEpilogueINS1F_23Sm100TmaWarpSpecializedILi3ELi2ELi16ELb1ELb0EEEJNS5_IJSH_SH_SH_EEENS5_IJNST_ISH_SD_EENST_INS5_IJNSA_ILi16EEESB_EEENS5_IJSD_NSA_ILi32EEEEEEEEEEESJ_SK_SJ_SK_NS1F_6fusion15FusionCallbacksIS1J_NS1S_17LinearCombinationISJ_fSJ_fLNS_15FloatRoundStyleE2EEES1K_S1R_JEEENS4_5SM1004TMEM4LOAD26SM100_TMEM_LOAD_32dp32b16xENS4_13SM90_TMA_LOADENS12_INS13_ILi1ELi4ELi3EEES16_NST_INS5_IJS17_S1M_EEENS5_IJS1M_SD_EEEEEEENS4_39AutoVectorizingCopyWithAssumedAlignmentILi128EEENS4_14SM90_TMA_STOREES27_S29_S29_EEEvvEEEEvNT_6ParamsE:
[----:B------:R-:W1:Y:S01]  /*0000*/  LDC R1, c[0x0][0x37c] ;  /* 0x0000df00ff017b82 */ /* 0x000e620000000800 */
[----:B------:R-:W2:Y:S01]  /*0010*/  S2R R59, SR_TID.X ;  /* 0x00000000003b7919 */ /* 0x000ea20000002100 */
[----:B------:R-:W3:Y:S06]  /*0020*/  LDCU.64 UR8, c[0x0][0x890] ;  /* 0x00011200ff0877ac */ /* 0x000eec0008000a00 */
[----:B------:R-:W4:Y:S01]  /*0030*/  S2UR UR4, SR_CgaCtaId ;  /* 0x00000000000479c3 */ /* 0x000f220000008800 */
[----:B------:R-:W-:Y:S02]  /*0040*/  PRMT R50, RZ, 0x7610, R50 ;  /* 0x00007610ff327816 */ /* 0x000fe40000000032 */
[----:B------:R-:W-:-:S02]  /*0050*/  ELECT P0, URZ, PT ;  /* 0x0000000000ff782f */ /* 0x000fc40003800000 */
[----:B---3--:R-:W-:-:S04]  /*0060*/  ISETP.NE.U32.AND P1, PT, RZ, UR8, PT ;  /* 0x00000008ff007c0c */ /* 0x008fc8000bf25070 */
[----:B------:R-:W-:Y:S01]  /*0070*/  ISETP.NE.AND.EX P2, PT, RZ, UR9, PT, P1 ;  /* 0x00000009ff007c0c */ /* 0x000fe2000bf45310 */
[----:B----4-:R-:W-:Y:S02]  /*0080*/  ULOP3.LUT UR46, UR4, 0x1, URZ, 0xc0, !UPT ;  /* 0x00000001042e7892 */ /* 0x010fe4000f8ec0ff */
[----:B------:R-:W-:Y:S01]  /*0090*/  ULOP3.LUT UR45, UR4, 0x1, URZ, 0x3c, !UPT ;  /* 0x00000001042d7892 */ /* 0x000fe2000f8e3cff */
[----:B--2---:R-:W-:-:S05]  /*00a0*/  SHF.R.U32.HI R51, RZ, 0x5, R59 ;  /* 0x00000005ff337819 */ /* 0x004fca000001163b */
[----:B------:R-:W2:Y:S02]  /*00b0*/  SHFL.IDX PT, R0, R51, RZ, 0x1f ;  /* 0x00001fff33007589 */ /* 0x000ea400000e0000 */
[----:B--2---:R-:W-:Y:S02]  /*00c0*/  R2UR UR22, R0 ;  /* 0x00000000001672ca */ /* 0x004fe400000e0000 */
[----:B-1----:R-:W-:-:S13]  /*00d0*/  @P2 BRA `(.L_x_0) ;  /* 0x0000000000302947 */ /* 0x002fda0003800000 */
[----:B------:R-:W1:Y:S02]  /*00e0*/  LDCU.64 UR4, c[0x0][0x888] ;  /* 0x00011100ff0477ac */ /* 0x000e640008000a00 */
[----:B-1----:R-:W-:-:S04]  /*00f0*/  UISETP.NE.U32.AND UP0, UPT, UR4, URZ, UPT ;  /* 0x000000ff0400728c */ /* 0x002fc8000bf05070 */
[----:B------:R-:W-:-:S09]  /*0100*/  UISETP.NE.AND.EX UP0, UPT, UR5, URZ, UPT, UP0 ;  /* 0x000000ff0500728c */ /* 0x000fd2000bf05300 */
[----:B------:R-:W-:Y:S05]  /*0110*/  BRA.U !UP0, `(.L_x_1) ;  /* 0x0000000108147547 */ /* 0x000fea000b800000 */
[----:B------:R-:W1:Y:S01]  /*0120*/  LDC.64 R26, c[0x0][0x888] ;  /* 0x00022200ff1a7b82 */ /* 0x000e620000000a00 */
[----:B------:R-:W1:Y:S02]  /*0130*/  LDCU.64 UR4, c[0x0][0x358] ;  /* 0x00006b00ff0477ac */ /* 0x000e640008000a00 */
[----:B-1----:R1:W5:Y:S01]  /*0140*/  LDG.E R26, desc[UR4][R26.64] ;  /* 0x000000041a1a7981 */ /* 0x002362000c1e1900 */
[----:B------:R-:W-:Y:S01]  /*0150*/  HFMA2 R50, -RZ, RZ, 0, 5.9604644775390625e-08 ;  /* 0x00000001ff327431 */ /* 0x000fe200000001ff */
[----:B------:R-:W-:Y:S05]  /*0160*/  BRA `(.L_x_0) ;  /* 0x00000000000c7947 */ /* 0x000fea0003800000 */
.L_x_1:
[----:B------:R-:W1:Y:S01]  /*0170*/  LDCU UR4, c[0x0][0x880] ;  /* 0x00011000ff0477ac */ /* 0x000e620008000800 */
[----:B------:R-:W-:Y:S01]  /*0180*/  HFMA2 R50, -RZ, RZ, 0, 5.9604644775390625e-08 ;  /* 0x00000001ff327431 */ /* 0x000fe200000001ff */
[----:B-1----:R-:W-:-:S07]  /*0190*/  MOV R26, UR4 ;  /* 0x00000004001a7c02 */ /* 0x002fce0008000f00 */
.L_x_0:
[----:B------:R-:W2:Y:S02]  /*01a0*/  LDCU.64 UR4, c[0x0][0x8b0] ;  /* 0x00011600ff0477ac */ /* 0x000ea40008000a00 */
[----:B--2---:R-:W-:-:S04]  /*01b0*/  UISETP.NE.U32.AND UP0, UPT, UR4, URZ, UPT ;  /* 0x000000ff0400728c */ /* 0x004fc8000bf05070 */
[----:B------:R-:W-:-:S09]  /*01c0*/  UISETP.NE.AND.EX UP0, UPT, UR5, URZ, UPT, UP0 ;  /* 0x000000ff0500728c */ /* 0x000fd2000bf05300 */
[----:B------:R-:W-:Y:S05]  /*01d0*/  BRA.U UP0, `(.L_x_2) ;  /* 0x0000000100287547 */ /* 0x000fea000b800000 */
[----:B------:R-:W2:Y:S02]  /*01e0*/  LDCU.64 UR4, c[0x0][0x8a8] ;  /* 0x00011500ff0477ac */ /* 0x000ea40008000a00 */
[----:B--2---:R-:W-:-:S04]  /*01f0*/  UISETP.NE.U32.AND UP0, UPT, UR4, URZ, UPT ;  /* 0x000000ff0400728c */ /* 0x004fc8000bf05070 */
[----:B------:R-:W-:-:S09]  /*0200*/  UISETP.NE.AND.EX UP0, UPT, UR5, URZ, UPT, UP0 ;  /* 0x000000ff0500728c */ /* 0x000fd2000bf05300 */
[----:B------:R-:W-:Y:S05]  /*0210*/  BRA.U !UP0, `(.L_x_3) ;  /* 0x0000000108107547 */ /* 0x000fea000b800000 */
[----:B------:R-:W2:Y:S01]  /*0220*/  LDC.64 R24, c[0x0][0x8a8] ;  /* 0x00022a00ff187b82 */ /* 0x000ea20000000a00 */
[----:B------:R-:W2:Y:S02]  /*0230*/  LDCU.64 UR4, c[0x0][0x358] ;  /* 0x00006b00ff0477ac */ /* 0x000ea40008000a00 */
[----:B--2---:R2:W5:Y:S01]  /*0240*/  LDG.E R24, desc[UR4][R24.64] ;  /* 0x0000000418187981 */ /* 0x004562000c1e1900 */
[----:B------:R-:W-:Y:S05]  /*0250*/  BRA `(.L_x_2) ;  /* 0x0000000000087947 */ /* 0x000fea0003800000 */
.L_x_3:
[----:B------:R-:W2:Y:S02]  /*0260*/  LDCU UR4, c[0x0][0x8a0] ;  /* 0x00011400ff0477ac */ /* 0x000ea40008000800 */
[----:B--2---:R-:W-:Y:S02]  /*0270*/  MOV R24, UR4 ;  /* 0x0000000400187c02 */ /* 0x004fe40008000f00 */
.L_x_2:
[----:B------:R-:W-:Y:S01]  /*0280*/  IMAD.U32 R0, RZ, RZ, UR22 ;  /* 0x00000016ff007e24 */ /* 0x000fe2000f8e00ff */
[----:B------:R-:W-:Y:S04]  /*0290*/  BSSY.RECONVERGENT B0, `(.L_x_4) ;  /* 0x000000c000007945 */ /* 0x000fe80003800200 */
[C---:B------:R-:W-:Y:S02]  /*02a0*/  ISETP.NE.OR P3, PT, R0.reuse, 0x1, !P0 ;  /* 0x000000010000780c */ /* 0x040fe40004765670 */
[----:B------:R-:W-:-:S11]  /*02b0*/  ISETP.NE.OR P2, PT, R0, 0x3, !P0 ;  /* 0x000000030000780c */ /* 0x000fd60004745670 */
[----:B------:R-:W-:Y:S05]  /*02c0*/  @P3 BRA `(.L_x_5) ;  /* 0x0000000000203947 */ /* 0x000fea0003800000 */
[----:B------:R-:W3:Y:S02]  /*02d0*/  LDCU.64 UR4, c[0x0][0x348] ;  /* 0x00006900ff0477ac */ /* 0x000ee40008000a00 */
[----:B---3--:R-:W-:Y:S02]  /*02e0*/  UIADD3 UR6, UP1, UPT, UR4, 0x80, URZ ;  /* 0x0000008004067890 */ /* 0x008fe4000ff3e0ff */
[----:B------:R-:W-:Y:S02]  /*02f0*/  UIADD3 UR4, UP0, UPT, UR4, 0x180, URZ ;  /* 0x0000018004047890 */ /* 0x000fe4000ff1e0ff */
[----:B------:R-:W-:Y:S02]  /*0300*/  UIADD3.X UR7, UPT, UPT, URZ, UR5, URZ, UP1, !UPT ;  /* 0x00000005ff077290 */ /* 0x000fe40008ffe4ff */
[----:B------:R-:W-:-:S07]  /*0310*/  UIADD3.X UR5, UPT, UPT, URZ, UR5, URZ, UP0, !UPT ;  /* 0x00000005ff057290 */ /* 0x000fce00087fe4ff */
[----:B------:R3:W-:Y:S02]  /*0320*/  UTMACCTL.PF [UR6] ;  /* 0x00000000060079b9 */ /* 0x0007e40008040000 */
[----:B------:R3:W-:Y:S02]  /*0330*/  UTMACCTL.PF [UR4] ;  /* 0x00000000040079b9 */ /* 0x0007e40008040000 */
[----:B---3--:R-:W-:Y:S01]  /*0340*/  NOP ;  /* 0x0000000000007918 */ /* 0x008fe20000000000 */
.L_x_5:
[----:B------:R-:W-:Y:S05]  /*0350*/  BSYNC.RECONVERGENT B0 ;  /* 0x0000000000007941 */ /* 0x000fea0003800200 */
.L_x_4:
[----:B------:R-:W-:Y:S04]  /*0360*/  BSSY.RECONVERGENT B0, `(.L_x_6) ;  /* 0x000000a000007945 */ /* 0x000fe80003800200 */
        /* <DEDUP_REMOVED lines=9> */
.L_x_7:
[----:B------:R-:W-:Y:S05]  /*0400*/  BSYNC.RECONVERGENT B0 ;  /* 0x0000000000007941 */ /* 0x000fea0003800200 */
.L_x_6:
[----:B------:R-:W3:Y:S01]  /*0410*/  LDCU.64 UR4, c[0x0][0x888] ;  /* 0x00011100ff0477ac */ /* 0x000ee20008000a00 */
[----:B------:R-:W-:Y:S01]  /*0420*/  ISETP.NE.AND.EX P1, PT, RZ, UR9, PT, P1 ;  /* 0x00000009ff007c0c */ /* 0x000fe2000bf25310 */
[----:B------:R-:W-:Y:S01]  /*0430*/  UPLOP3.LUT UP4, UPT, UPT, UPT, UPT, 0x80, 0x8 ;  /* 0x000000000008789c */ /* 0x000fe20003f8f070 */
[----:B---3--:R-:W-:-:S04]  /*0440*/  ISETP.NE.U32.AND P2, PT, RZ, UR4, PT ;  /* 0x00000004ff007c0c */ /* 0x008fc8000bf45070 */
[----:B------:R-:W-:-:S13]  /*0450*/  ISETP.NE.AND.EX P2, PT, RZ, UR5, PT, P2 ;  /* 0x00000005ff007c0c */ /* 0x000fda000bf45320 */
[----:B------:R-:W-:Y:S05]  /*0460*/  @P2 BRA P1, `(.L_x_8) ;  /* 0x0000000000282947 */ /* 0x000fea0000800000 */
[----:B------:R-:W-:Y:S01]  /*0470*/  UISETP.NE.U32.AND UP0, UPT, UR8, URZ, UPT ;  /* 0x000000ff0800728c */ /* 0x000fe2000bf05070 */
[----:B-----5:R-:W-:Y:S01]  /*0480*/  FSETP.NEU.AND P1, PT, R26, RZ, PT ;  /* 0x000000ff1a00720b */ /* 0x020fe20003f2d000 */
[----:B------:R-:W-:Y:S02]  /*0490*/  UISETP.NE.U32.AND UP2, UPT, UR4, URZ, UPT ;  /* 0x000000ff0400728c */ /* 0x000fe4000bf45070 */
[----:B------:R-:W-:Y:S02]  /*04a0*/  UISETP.NE.AND.EX UP1, UPT, UR9, URZ, UPT, UP0 ;  /* 0x000000ff0900728c */ /* 0x000fe4000bf25300 */
[----:B------:R-:W-:-:S04]  /*04b0*/  UISETP.NE.AND.EX UP0, UPT, UR5, URZ, UPT, UP2 ;  /* 0x000000ff0500728c */ /* 0x000fc8000bf05320 */
[----:B------:R-:W-:-:S04]  /*04c0*/  USEL UR4, URZ, 0xffffffff, UP0 ;  /* 0xffffffffff047887 */ /* 0x000fc80008000000 */
[----:B------:R-:W-:Y:S01]  /*04d0*/  VOTEU.ANY UP0, P1 ;  /* 0x0000000000ff7886 */ /* 0x000fe20000800100 */
[----:B------:R-:W-:-:S04]  /*04e0*/  @!UP1 USEL UR4, URZ, 0xffffffff, UP0 ;  /* 0xffffffffff049887 */ /* 0x000fc80008000000 */
[----:B------:R-:W-:-:S04]  /*04f0*/  ULOP3.LUT UR4, UR4, 0x1, URZ, 0xc0, !UPT ;  /* 0x0000000104047892 */ /* 0x000fc8000f8ec0ff */
[----:B------:R-:W-:-:S11]  /*0500*/  UISETP.NE.U32.AND UP4, UPT, UR4, 0x1, UPT ;  /* 0x000000010400788c */ /* 0x000fd6000bf85070 */
.L_x_8:
[----:B------:R-:W3:Y:S01]  /*0510*/  SHFL.IDX PT, R0, R51, RZ, 0x1f ;  /* 0x00001fff33007589 */ /* 0x000ee200000e0000 */
[----:B------:R-:W-:-:S04]  /*0520*/  UISETP.NE.AND UP0, UPT, UR22, 0x2, UPT ;  /* 0x000000021600788c */ /* 0x000fc8000bf05270 */
[----:B------:R-:W-:Y:S02]  /*0530*/  UISETP.EQ.AND UP1, UPT, UR46, URZ, !UP0 ;  /* 0x000000ff2e00728c */ /* 0x000fe4000c722270 */
[----:B------:R-:W-:-:S04]  /*0540*/  USEL UR43, URZ, 0x1, UP0 ;  /* 0x00000001ff2b7887 */ /* 0x000fc80008000000 */
[----:B------:R-:W-:Y:S02]  /*0550*/  PLOP3.LUT P3, PT, P0, PT, UP1, 0x80, 0x8 ;  /* 0x000000000008781c */ /* 0x000fe4000076f018 */
[----:B---3--:R-:W-:-:S13]  /*0560*/  ISETP.NE.AND P1, PT, R0, RZ, PT ;  /* 0x000000ff0000720c */ /* 0x008fda0003f25270 */
[----:B------:R-:W-:Y:S05]  /*0570*/  @P1 BRA `(.L_x_9) ;  /* 0x0000000000cc1947 */ /* 0x000fea0003800000 */
[----:B------:R-:W-:Y:S01]  /*0580*/  ELECT P1, URZ, PT ;  /* 0x0000000000ff782f */ /* 0x000fe20003820000 */
[----:B------:R-:W-:-:S12]  /*0590*/  BSSY.RECONVERGENT B0, `(.L_x_9) ;  /* 0x0000031000007945 */ /* 0x000fd80003800200 */
[----:B------:R-:W-:Y:S05]  /*05a0*/  @!P1 BRA `(.L_x_10) ;  /* 0x0000000000bc9947 */ /* 0x000fea0003800000 */
[----:B------:R-:W3:Y:S01]  /*05b0*/  S2UR UR5, SR_CgaCtaId ;  /* 0x00000000000579c3 */ /* 0x000ee20000008800 */
[----:B------:R-:W-:Y:S01]  /*05c0*/  UMOV UR4, 0x400 ;  /* 0x0000040000047882 */ /* 0x000fe20000000000 */
[----:B------:R-:W-:Y:S01]  /*05d0*/  UMOV UR8, 0x1 ;  /* 0x0000000100087882 */ /* 0x000fe20000000000 */
[----:B------:R-:W-:Y:S01]  /*05e0*/  UMOV UR6, 0x4 ;  /* 0x0000000400067882 */ /* 0x000fe20000000000 */
[----:B------:R-:W-:-:S04]  /*05f0*/  UIADD3 UR8, UPT, UPT, -UR8, 0x100000, URZ ;  /* 0x0010000008087890 */ /* 0x000fc8000fffe1ff */
[----:B------:R-:W-:Y:S02]  /*0600*/  USHF.L.U32 UR9, UR8, 0xb, URZ ;  /* 0x0000000b08097899 */ /* 0x000fe400080006ff */
[----:B------:R-:W-:Y:S02]  /*0610*/  USHF.L.U32 UR8, UR8, 0x1, URZ ;  /* 0x0000000108087899 */ /* 0x000fe400080006ff */
[----:B------:R-:W-:-:S04]  /*0620*/  UIADD3 UR6, UPT, UPT, -UR6, 0x100000, URZ ;  /* 0x0010000006067890 */ /* 0x000fc8000fffe1ff */
[----:B------:R-:W-:Y:S02]  /*0630*/  USHF.L.U32 UR7, UR6, 0xb, URZ ;  /* 0x0000000b06077899 */ /* 0x000fe400080006ff */
[----:B------:R-:W-:Y:S02]  /*0640*/  USHF.L.U32 UR6, UR6, 0x1, URZ ;  /* 0x0000000106067899 */ /* 0x000fe400080006ff */
[----:B---3--:R-:W-:Y:S01]  /*0650*/  ULEA UR4, UR5, UR4, 0x18 ;  /* 0x0000000405047291 */ /* 0x008fe2000f8ec0ff */
[----:B------:R-:W3:Y:S11]  /*0660*/  FENCE.VIEW.ASYNC.S ;  /* 0x00000000000073c6 */ /* 0x000ef60000000000 */
[----:B---3--:R3:W4:Y:S01]  /*0670*/  SYNCS.EXCH.64 URZ, [UR4], UR8 ;  /* 0x0000000804ff75b2 */ /* 0x0087220008000100 */
[----:B------:R3:W1:Y:S01]  /*0680*/  SYNCS.EXCH.64 URZ, [UR4+0x88], UR6 ;  /* 0x0000880604ff75b2 */ /* 0x0006620008000100 */
        /* <DEDUP_REMOVED lines=31> */
[----:B------:R3:W1:Y:S02]  /*0880*/  SYNCS.EXCH.64 URZ, [UR4+0x108], UR6 ;  /* 0x0001080604ff75b2 */ /* 0x0006640008000100 */
[----:B---34-:R-:W-:Y:S01]  /*0890*/  NOP ;  /* 0x0000000000007918 */ /* 0x018fe20000000000 */
.L_x_10:
[----:B------:R-:W-:Y:S05]  /*08a0*/  BSYNC.RECONVERGENT B0 ;  /* 0x0000000000007941 */ /* 0x000fea0003800200 */
.L_x_9:
[----:B------:R-:W3:Y:S01]  /*08b0*/  SHFL.IDX PT, R0, R51, RZ, 0x1f ;  /* 0x00001fff33007589 */ /* 0x000ee200000e0000 */
[----:B------:R-:W-:Y:S01]  /*08c0*/  NOP ;  /* 0x0000000000007918 */ /* 0x000fe20000000000 */
[----:B---3--:R-:W-:-:S13]  /*08d0*/  ISETP.NE.AND P1, PT, R0, 0x1, PT ;  /* 0x000000010000780c */ /* 0x008fda0003f25270 */
[----:B------:R-:W-:Y:S05]  /*08e0*/  @P1 BRA `(.L_x_11) ;  /* 0x0000000000501947 */ /* 0x000fea0003800000 */
        /* <DEDUP_REMOVED lines=9> */
[----:B------:R-:W-:Y:S01]  /*0980*/  USHF.L.U32 UR6, UR6, 0x1, URZ ;  /* 0x0000000106067899 */ /* 0x000fe200080006ff */
[----:B------:R-:W-:Y:S01]  /*0990*/  ELECT P1, URZ, PT ;  /* 0x0000000000ff782f */ /* 0x000fe20003820000 */
[----:B---3--:R-:W-:Y:S01]  /*09a0*/  ULEA UR4, UR5, UR4, 0x18 ;  /* 0x0000000405047291 */ /* 0x008fe2000f8ec0ff */
[----:B------:R-:W3:Y:S11]  /*09b0*/  FENCE.VIEW.ASYNC.S ;  /* 0x00000000000073c6 */ /* 0x000ef60000000000 */
[----:B---3--:R3:W4:Y:S01]  /*09c0*/  SYNCS.EXCH.64 URZ, [UR4+0x110], UR8 ;  /* 0x0001100804ff75b2 */ /* 0x0087220008000100 */
[----:B------:R3:W1:Y:S01]  /*09d0*/  SYNCS.EXCH.64 URZ, [UR4+0x128], UR6 ;  /* 0x0001280604ff75b2 */ /* 0x0006620008000100 */
[----:B------:R3:W1:Y:S01]  /*09e0*/  SYNCS.EXCH.64 URZ, [UR4+0x118], UR8 ;  /* 0x0001180804ff75b2 */ /* 0x0006620008000100 */
[----:B------:R3:W1:Y:S01]  /*09f0*/  SYNCS.EXCH.64 URZ, [UR4+0x130], UR6 ;  /* 0x0001300604ff75b2 */ /* 0x0006620008000100 */
[----:B------:R3:W1:Y:S01]  /*0a00*/  SYNCS.EXCH.64 URZ, [UR4+0x120], UR8 ;  /* 0x0001200804ff75b2 */ /* 0x0006620008000100 */
[----:B------:R3:W1:Y:S01]  /*0a10*/  SYNCS.EXCH.64 URZ, [UR4+0x138], UR6 ;  /* 0x0001380604ff75b2 */ /* 0x0006620008000100 */
[----:B------:R-:W-:Y:S01]  /*0a20*/  NOP ;  /* 0x0000000000007918 */ /* 0x000fe20000000000 */
.L_x_11:
[----:B------:R-:W2:Y:S01]  /*0a30*/  SHFL.IDX PT, R0, R51, RZ, 0x1f ;  /* 0x00001fff33007589 */ /* 0x000ea200000e0000 */
[----:B------:R-:W-:Y:S01]  /*0a40*/  NOP ;  /* 0x0000000000007918 */ /* 0x000fe20000000000 */
[----:B--2---:R-:W-:-:S13]  /*0a50*/  ISETP.NE.AND P1, PT, R0, 0x3, PT ;  /* 0x000000030000780c */ /* 0x004fda0003f25270 */
[----:B------:R-:W-:Y:S05]  /*0a60*/  @P1 BRA `(.L_x_12) ;  /* 0x0000000000301947 */ /* 0x000fea0003800000 */
[----:B---3--:R-:W2:Y:S01]  /*0a70*/  S2UR UR6, SR_CgaCtaId ;  /* 0x00000000000679c3 */ /* 0x008ea20000008800 */
[----:B------:R-:W-:Y:S01]  /*0a80*/  UMOV UR4, 0x400 ;  /* 0x0000040000047882 */ /* 0x000fe20000000000 */
[----:B------:R-:W-:Y:S01]  /*0a90*/  UMOV UR5, 0x20 ;  /* 0x0000002000057882 */ /* 0x000fe20000000000 */
[----:B------:R-:W-:Y:S01]  /*0aa0*/  ELECT P1, URZ, PT ;  /* 0x0000000000ff782f */ /* 0x000fe20003820000 */
[----:B--2---:R-:W-:Y:S02]  /*0ab0*/  ULEA UR6, UR6, UR4, 0x18 ;  /* 0x0000000406067291 */ /* 0x004fe4000f8ec0ff */
[----:B------:R-:W-:-:S04]  /*0ac0*/  UIADD3 UR4, UPT, UPT, -UR5, 0x100000, URZ ;  /* 0x0010000005047890 */ /* 0x000fc8000fffe1ff */
[----:B------:R-:W-:Y:S02]  /*0ad0*/  USHF.L.U32 UR5, UR4, 0xb, URZ ;  /* 0x0000000b04057899 */ /* 0x000fe400080006ff */
[----:B------:R-:W-:Y:S01]  /*0ae0*/  USHF.L.U32 UR4, UR4, 0x1, URZ ;  /* 0x0000000104047899 */ /* 0x000fe200080006ff */
[----:B------:R-:W2:Y:S11]  /*0af0*/  FENCE.VIEW.ASYNC.S ;  /* 0x00000000000073c6 */ /* 0x000eb60000000000 */
[----:B--2---:R2:W3:Y:S01]  /*0b00*/  SYNCS.EXCH.64 URZ, [UR6+0x140], UR4 ;  /* 0x0001400406ff75b2 */ /* 0x0044e20008000100 */
[----:B------:R2:W1:Y:S01]  /*0b10*/  SYNCS.EXCH.64 URZ, [UR6+0x148], UR4 ;  /* 0x0001480406ff75b2 */ /* 0x0004620008000100 */
[----:B------:R-:W-:Y:S01]  /*0b20*/  NOP ;  /* 0x0000000000007918 */ /* 0x000fe20000000000 */
.L_x_12:
[----:B------:R-:W4:Y:S01]  /*0b30*/  SHFL.IDX PT, R0, R51, RZ, 0x1f ;  /* 0x00001fff33007589 */ /* 0x000f2200000e0000 */
[----:B------:R-:W-:Y:S01]  /*0b40*/  NOP ;  /* 0x0000000000007918 */ /* 0x000fe20000000000 */
[----:B----4-:R-:W-:-:S13]  /*0b50*/  ISETP.NE.AND P1, PT, R0, 0x4, PT ;  /* 0x000000040000780c */ /* 0x010fda0003f25270 */
[----:B------:R-:W-:Y:S05]  /*0b60*/  @P1 BRA `(.L_x_13) ;  /* 0x00000000004c1947 */ /* 0x000fea0003800000 */
[----:B--2---:R-:W2:Y:S01]  /*0b70*/  S2UR UR5, SR_CgaCtaId ;  /* 0x00000000000579c3 */ /* 0x004ea20000008800 */
[----:B---3--:R-:W-:Y:S01]  /*0b80*/  UMOV UR4, 0x720 ;  /* 0x0000072000047882 */ /* 0x008fe20000000000 */
[----:B------:R-:W-:Y:S01]  /*0b90*/  UMOV UR6, 0x400 ;  /* 0x0000040000067882 */ /* 0x000fe20000000000 */
[----:B------:R-:W-:Y:S01]  /*0ba0*/  USEL UR4, UR4, 0x620, UP4 ;  /* 0x0000062004047887 */ /* 0x000fe2000a000000 */
[----:B------:R-:W-:Y:S01]  /*0bb0*/  UMOV UR8, 0x1 ;  /* 0x0000000100087882 */ /* 0x000fe20000000000 */
[----:B------:R-:W-:Y:S01]  /*0bc0*/  ELECT P1, URZ, PT ;  /* 0x0000000000ff782f */ /* 0x000fe20003820000 */
[----:B------:R-:W-:-:S04]  /*0bd0*/  UIADD3 UR8, UPT, UPT, -UR8, 0x100000, URZ ;  /* 0x0010000008087890 */ /* 0x000fc8000fffe1ff */
[----:B------:R-:W-:Y:S02]  /*0be0*/  USHF.L.U32 UR9, UR8, 0xb, URZ ;  /* 0x0000000b08097899 */ /* 0x000fe400080006ff */
[----:B------:R-:W-:Y:S02]  /*0bf0*/  USHF.L.U32 UR8, UR8, 0x1, URZ ;  /* 0x0000000108087899 */ /* 0x000fe400080006ff */
[----:B--2---:R-:W-:Y:S02]  /*0c00*/  ULEA UR6, UR5, UR6, 0x18 ;  /* 0x0000000605067291 */ /* 0x004fe4000f8ec0ff */
[----:B------:R-:W-:-:S04]  /*0c10*/  UIADD3 UR4, UPT, UPT, -UR4, 0x100000, URZ ;  /* 0x0010000004047890 */ /* 0x000fc8000fffe1ff */
[----:B------:R-:W-:Y:S02]  /*0c20*/  USHF.L.U32 UR5, UR4, 0xb, URZ ;  /* 0x0000000b04057899 */ /* 0x000fe400080006ff */
[----:B------:R-:W-:Y:S01]  /*0c30*/  USHF.L.U32 UR4, UR4, 0x1, URZ ;  /* 0x0000000104047899 */ /* 0x000fe200080006ff */
[----:B------:R-:W2:Y:S03]  /*0c40*/  FENCE.VIEW.ASYNC.S ;  /* 0x00000000000073c6 */ /* 0x000ea60000000000 */
[----:B--2---:R4:W2:Y:S08]  /*0c50*/  SYNCS.EXCH.64 URZ, [UR6+0x150], UR8 ;  /* 0x0001500806ff75b2 */ /* 0x0048b00008000100 */
[----:B------:R4:W3:Y:S01]  /*0c60*/  SYNCS.EXCH.64 URZ, [UR6+0x160], UR4 ;  /* 0x0001600406ff75b2 */ /* 0x0008e20008000100 */
[----:B------:R4:W1:Y:S01]  /*0c70*/  SYNCS.EXCH.64 URZ, [UR6+0x158], UR8 ;  /* 0x0001580806ff75b2 */ /* 0x0008620008000100 */
[----:B------:R4:W1:Y:S02]  /*0c80*/  SYNCS.EXCH.64 URZ, [UR6+0x168], UR4 ;  /* 0x0001680406ff75b2 */ /* 0x0008640008000100 */
[----:B----4-:R-:W-:Y:S01]  /*0c90*/  NOP ;  /* 0x0000000000007918 */ /* 0x010fe20000000000 */
.L_x_13:
[----:B------:R-:W4:Y:S01]  /*0ca0*/  SHFL.IDX PT, R0, R51, RZ, 0x1f ;  /* 0x00001fff33007589 */ /* 0x000f2200000e0000 */
[----:B------:R-:W-:Y:S01]  /*0cb0*/  NOP ;  /* 0x0000000000007918 */ /* 0x000fe20000000000 */
[----:B----4-:R-:W-:-:S13]  /*0cc0*/  ISETP.NE.AND P1, PT, R0, 0x5, PT ;  /* 0x000000050000780c */ /* 0x010fda0003f25270 */
[----:B------:R-:W-:Y:S05]  /*0cd0*/  @P1 BRA `(.L_x_14) ;  /* 0x0000000000581947 */ /* 0x000fea0003800000 */
[----:B--2---:R-:W2:Y:S01]  /*0ce0*/  S2UR UR5, SR_CgaCtaId ;  /* 0x00000000000579c3 */ /* 0x004ea20000008800 */
[----:B---3--:R-:W-:Y:S01]  /*0cf0*/  UMOV UR4, 0x400 ;  /* 0x0000040000047882 */ /* 0x008fe20000000000 */
        /* <DEDUP_REMOVED lines=9> */
[----:B--2---:R-:W-:Y:S01]  /*0d90*/  ULEA UR4, UR5, UR4, 0x18 ;  /* 0x0000000405047291 */ /* 0x004fe2000f8ec0ff */
[----:B------:R-:W2:Y:S11]  /*0da0*/  FENCE.VIEW.ASYNC.S ;  /* 0x00000000000073c6 */ /* 0x000eb60000000000 */
[----:B--2---:R4:W2:Y:S01]  /*0db0*/  SYNCS.EXCH.64 URZ, [UR4+0x170], UR6 ;  /* 0x0001700604ff75b2 */ /* 0x0048a20008000100 */
[----:B------:R4:W3:Y:S01]  /*0dc0*/  SYNCS.EXCH.64 URZ, [UR4+0x190], UR8 ;  /* 0x0001900804ff75b2 */ /* 0x0008e20008000100 */
[----:B------:R4:W1:Y:S01]  /*0dd0*/  SYNCS.EXCH.64 URZ, [UR4+0x178], UR6 ;  /* 0x0001780604ff75b2 */ /* 0x0008620008000100 */
[----:B------:R4:W1:Y:S01]  /*0de0*/  SYNCS.EXCH.64 URZ, [UR4+0x198], UR8 ;  /* 0x0001980804ff75b2 */ /* 0x0008620008000100 */
[----:B------:R4:W1:Y:S01]  /*0df0*/  SYNCS.EXCH.64 URZ, [UR4+0x180], UR6 ;  /* 0x0001800604ff75b2 */ /* 0x0008620008000100 */
[----:B------:R4:W1:Y:S01]  /*0e00*/  SYNCS.EXCH.64 URZ, [UR4+0x1a0], UR8 ;  /* 0x0001a00804ff75b2 */ /* 0x0008620008000100 */
[----:B------:R4:W1:Y:S01]  /*0e10*/  SYNCS.EXCH.64 URZ, [UR4+0x188], UR6 ;  /* 0x0001880604ff75b2 */ /* 0x0008620008000100 */
[----:B------:R4:W1:Y:S02]  /*0e20*/  SYNCS.EXCH.64 URZ, [UR4+0x1a8], UR8 ;  /* 0x0001a80804ff75b2 */ /* 0x0008640008000100 */
[----:B----4-:R-:W-:Y:S01]  /*0e30*/  NOP ;  /* 0x0000000000007918 */ /* 0x010fe20000000000 */
.L_x_14:
[----:B------:R-:W4:Y:S01]  /*0e40*/  SHFL.IDX PT, R0, R51, RZ, 0x1f ;  /* 0x00001fff33007589 */ /* 0x000f2200000e0000 */
[----:B------:R-:W-:Y:S01]  /*0e50*/  ISETP.NE.OR P0, PT, RZ, UR22, !P0 ;  /* 0x00000016ff007c0c */ /* 0x000fe2000c705670 */
[----:B------:R-:W-:Y:S01]  /*0e60*/  NOP ;  /* 0x0000000000007918 */ /* 0x000fe20000000000 */
[----:B----4-:R-:W-:-:S13]  /*0e70*/  ISETP.NE.AND P1, PT, R0, 0x3, PT ;  /* 0x000000030000780c */ /* 0x010fda0003f25270 */
[----:B------:R-:W-:Y:S05]  /*0e80*/  @P1 BRA `(.L_x_15) ;  /* 0x0000000000381947 */ /* 0x000fea0003800000 */
[----:B--2---:R-:W2:Y:S01]  /*0e90*/  S2UR UR5, SR_CgaCtaId ;  /* 0x00000000000579c3 */ /* 0x004ea20000008800 */
[----:B---3--:R-:W-:Y:S01]  /*0ea0*/  UMOV UR4, 0x400 ;  /* 0x0000040000047882 */ /* 0x008fe20000000000 */
[----:B------:R-:W-:Y:S01]  /*0eb0*/  UMOV UR6, 0x20 ;  /* 0x0000002000067882 */ /* 0x000fe20000000000 */
[----:B------:R-:W-:Y:S01]  /*0ec0*/  ELECT P1, URZ, PT ;  /* 0x0000000000ff782f */ /* 0x000fe20003820000 */
[----:B------:R-:W-:-:S04]  /*0ed0*/  UIADD3 UR6, UPT, UPT, -UR6, 0x100000, URZ ;  /* 0x0010000006067890 */ /* 0x000fc8000fffe1ff */
[----:B------:R-:W-:Y:S02]  /*0ee0*/  USHF.L.U32 UR7, UR6, 0xb, URZ ;  /* 0x0000000b06077899 */ /* 0x000fe400080006ff */
[----:B------:R-:W-:Y:S02]  /*0ef0*/  USHF.L.U32 UR6, UR6, 0x1, URZ ;  /* 0x0000000106067899 */ /* 0x000fe400080006ff */
[----:B--2---:R-:W-:Y:S01]  /*0f00*/  ULEA UR4, UR5, UR4, 0x18 ;  /* 0x0000000405047291 */ /* 0x004fe2000f8ec0ff */
[----:B------:R-:W2:Y:S11]  /*0f10*/  FENCE.VIEW.ASYNC.S ;  /* 0x00000000000073c6 */ /* 0x000eb60000000000 */
[----:B--2---:R4:W2:Y:S01]  /*0f20*/  SYNCS.EXCH.64 URZ, [UR4+0x1b0], UR6 ;  /* 0x0001b00604ff75b2 */ /* 0x0048a20008000100 */
[----:B------:R4:W3:Y:S01]  /*0f30*/  SYNCS.EXCH.64 URZ, [UR4+0x1c0], UR6 ;  /* 0x0001c00604ff75b2 */ /* 0x0008e20008000100 */
[----:B------:R4:W1:Y:S01]  /*0f40*/  SYNCS.EXCH.64 URZ, [UR4+0x1b8], UR6 ;  /* 0x0001b80604ff75b2 */ /* 0x0008620008000100 */
[----:B------:R4:W1:Y:S02]  /*0f50*/  SYNCS.EXCH.64 URZ, [UR4+0x1c8], UR6 ;  /* 0x0001c80604ff75b2 */ /* 0x0008640008000100 */
[----:B----4-:R-:W-:Y:S01]  /*0f60*/  NOP ;  /* 0x0000000000007918 */ /* 0x010fe20000000000 */
.L_x_15:
[----:B---3--:R-:W3:Y:S01]  /*0f70*/  S2UR UR7, SR_CgaCtaId ;  /* 0x00000000000779c3 */ /* 0x008ee20000008800 */
[----:B------:R-:W-:Y:S01]  /*0f80*/  VOTEU.ALL UP0, P0 ;  /* 0x0000000000ff7886 */ /* 0x000fe20000000000 */
[----:B--2---:R-:W-:Y:S01]  /*0f90*/  UMOV UR4, 0x20 ;  /* 0x0000002000047882 */ /* 0x004fe20000000000 */
[----:B------:R-:W-:Y:S01]  /*0fa0*/  NOP ;  /* 0x0000000000007918 */ /* 0x000fe20000000000 */
[----:B------:R-:W-:Y:S01]  /*0fb0*/  LOP3.LUT R0, R59, 0x1f, RZ, 0xc0, !PT ;  /* 0x0000001f3b007812 */ /* 0x000fe200078ec0ff */
[----:B------:R-:W-:Y:S01]  /*0fc0*/  UISETP.NE.AND UP5, UPT, UR22, URZ, UPT ;  /* 0x000000ff1600728c */ /* 0x000fe2000bfa5270 */
[----:B------:R-:W-:Y:S01]  /*0fd0*/  @!UP0 UMOV UR6, 0x400 ;  /* 0x0000040000068882 */ /* 0x000fe20000000000 */
[----:B------:R-:W-:-:S04]  /*0fe0*/  @!UP0 UIADD3 UR4, UPT, UPT, -UR4, 0x100000, URZ ;  /* 0x0010000004048890 */ /* 0x000fc8000fffe1ff */
[----:B------:R-:W-:Y:S02]  /*0ff0*/  @!UP0 USHF.L.U32 UR5, UR4, 0xb, URZ ;  /* 0x0000000b04058899 */ /* 0x000fe400080006ff */
[----:B------:R-:W-:Y:S02]  /*1000*/  @!UP0 USHF.L.U32 UR4, UR4, 0x1, URZ ;  /* 0x0000000104048899 */ /* 0x000fe400080006ff */
[----:B---3--:R-:W-:Y:S01]  /*1010*/  @!UP0 ULEA UR6, UR7, UR6, 0x18 ;  /* 0x0000000607068291 */ /* 0x008fe2000f8ec0ff */
[----:B------:R-:W2:Y:S01]  /*1020*/  LDCU UR7, c[0x0][0x36c] ;  /* 0x00006d80ff0777ac */ /* 0x000ea20008000800 */
[----:B------:R-:W-:Y:S01]  /*1030*/  VOTEU.ALL UP0, P0 ;  /* 0x0000000000ff7886 */ /* 0x000fe20000000000 */
[----:B------:R-:W3:Y:S09]  /*1040*/  FENCE.VIEW.ASYNC.S ;  /* 0x00000000000073c6 */ /* 0x000ef20000000000 */
[----:B---3--:R3:W4:Y:S01]  /*1050*/  @!UP0 SYNCS.EXCH.64 URZ, [UR6+0x1d0], UR4 ;  /* 0x0001d00406ff85b2 */ /* 0x0087220008000100 */
[----:B--2---:R-:W-:-:S09]  /*1060*/  UISETP.EQ.U32.AND UP6, UPT, UR7, 0x1, UPT ;  /* 0x000000010700788c */ /* 0x004fd2000bfc2070 */
[----:B---3--:R-:W-:Y:S05]  /*1070*/  BRA.U !UP6, `(.L_x_16) ;  /* 0x000000010e087547 */ /* 0x008fea000b800000 */
[----:B-1--4-:R-:W-:Y:S01]  /*1080*/  UCGABAR_ARV ;  /* 0x00000000000079c7 */ /* 0x012fe20008000000 */
[----:B------:R-:W-:Y:S05]  /*1090*/  BRA `(.L_x_17) ;  /* 0x0000000000047947 */ /* 0x000fea0003800000 */
.L_x_16:
[----:B-1--4-:R-:W-:Y:S01]  /*10a0*/  NOP ;  /* 0x0000000000007918 */ /* 0x012fe20000000000 */
.L_x_17:
[----:B------:R-:W1:Y:S01]  /*10b0*/  S2UR UR29, SR_CTAID.X ;  /* 0x00000000001d79c3 */ /* 0x000e620000002500 */
[----:B------:R-:W-:-:S05]  /*10c0*/  CS2R.32 R53, SR_CgaSize ;  /* 0x0000000000357805 */ /* 0x000fca0000008a00 */
[----:B------:R-:W-:-:S05]  /*10d0*/  IMAD R53, R53, -0xa0, RZ ;  /* 0xffffff6035357824 */ /* 0x000fca00078e02ff */
[----:B------:R-:W-:-:S14]  /*10e0*/  R2UR UR5, R53 ;  /* 0x00000000350572ca */ /* 0x000fdc00000e0000 */
[----:B------:R-:W2:Y:S01]  /*10f0*/  LDCU UR5, c[0x0][UR5+0x2b0] ;  /* 0x00005600050577ac */ /* 0x000ea20008000800 */
[----:B------:R-:W-:-:S05]  /*1100*/  CS2R.32 R53, SR_CgaSize ;  /* 0x0000000000357805 */ /* 0x000fca0000008a00 */
[----:B------:R-:W-:-:S05]  /*1110*/  IMAD R53, R53, -0xa0, RZ ;  /* 0xffffff6035357824 */ /* 0x000fca00078e02ff */
[----:B------:R-:W-:-:S14]  /*1120*/  R2UR UR4, R53 ;  /* 0x00000000350472ca */ /* 0x000fdc00000e0000 */
[----:B------:R-:W3:Y:S01]  /*1130*/  LDCU UR4, c[0x0][UR4+0x2b4] ;  /* 0x00005680040477ac */ /* 0x000ee20008000800 */
[----:B------:R-:W4:Y:S01]  /*1140*/  S2UR UR25, SR_CTAID.Y ;  /* 0x00000000001979c3 */ /* 0x000f220000002600 */
[----:B------:R-:W-:-:S05]  /*1150*/  CS2R.32 R53, SR_CgaSize ;  /* 0x0000000000357805 */ /* 0x000fca0000008a00 */
[----:B------:R-:W-:-:S05]  /*1160*/  IMAD R53, R53, -0xa0, RZ ;  /* 0xffffff6035357824 */ /* 0x000fca00078e02ff */
[----:B------:R-:W-:-:S14]  /*1170*/  R2UR UR7, R53 ;  /* 0x00000000350772ca */ /* 0x000fdc00000e0000 */
[----:B------:R-:W3:Y:S01]  /*1180*/  LDCU UR7, c[0x0][UR7+0x2a0] ;  /* 0x00005400070777ac */ /* 0x000ee20008000800 */
[----:B------:R-:W-:-:S05]  /*1190*/  CS2R.32 R53, SR_CgaSize ;  /* 0x0000000000357805 */ /* 0x000fca0000008a00 */
[----:B------:R-:W-:-:S05]  /*11a0*/  IMAD R53, R53, -0xa0, RZ ;  /* 0xffffff6035357824 */ /* 0x000fca00078e02ff */
[----:B------:R-:W-:-:S14]  /*11b0*/  R2UR UR8, R53 ;  /* 0x00000000350872ca */ /* 0x000fdc00000e0000 */
[----:B------:R-:W3:Y:S01]  /*11c0*/  LDCU UR8, c[0x0][UR8+0x2a4] ;  /* 0x00005480080877ac */ /* 0x000ee20008000800 */
[----:B------:R-:W3:Y:S01]  /*11d0*/  S2UR UR9, SR_CgaCtaId ;  /* 0x00000000000979c3 */ /* 0x000ee20000008800 */
[----:B------:R-:W-:Y:S01]  /*11e0*/  UISETP.GT.U32.AND UP0, UPT, UR46, 0xffff, UPT ;  /* 0x0000ffff2e00788c */ /* 0x000fe2000bf04070 */
[----:B------:R-:W3:Y:S01]  /*11f0*/  LDCU UR23, c[0x0][0xb24] ;  /* 0x00016480ff1777ac */ /* 0x000ee20008000800 */
[----:B------:R-:W3:Y:S01]  /*1200*/  LDCU UR42, c[0x0][0xb24] ;  /* 0x00016480ff2a77ac */ /* 0x000ee20008000800 */
[----:B-1----:R-:W-:Y:S01]  /*1210*/  I2FP.F32.U32 R3, UR29 ;  /* 0x0000001d00037c45 */ /* 0x002fe20008201000 */
[----:B------:R-:W1:Y:S04]  /*1220*/  LDCU UR27, c[0x0][0xb30] ;  /* 0x00016600ff1b77ac */ /* 0x000e680008000800 */
[----:B--2---:R-:W-:Y:S01]  /*1230*/  FMUL R3, R3, UR5 ;  /* 0x0000000503037c20 */ /* 0x004fe20008400000 */
[----:B------:R-:W-:Y:S01]  /*1240*/  USEL UR5, UR46, 0xffff, !UP0 ;  /* 0x0000ffff2e057887 */ /* 0x000fe2000c000000 */
[----:B----4-:R-:W-:Y:S01]  /*1250*/  I2FP.F32.U32 R2, UR25 ;  /* 0x0000001900027c45 */ /* 0x010fe20008201000 */
[----:B------:R-:W-:-:S03]  /*1260*/  UMOV UR11, 0x55 ;  /* 0x00000055000b7882 */ /* 0x000fc60000000000 */
[----:B------:R-:W2:Y:S01]  /*1270*/  F2I.U32.TRUNC.NTZ R3, R3 ;  /* 0x0000000300037305 */ /* 0x000ea2000020f000 */
[----:B------:R-:W-:Y:S01]  /*1280*/  ULOP3.LUT UR24, UR5, 0xffff, URZ, 0xc0, !UPT ;  /* 0x0000ffff05187892 */ /* 0x000fe2000f8ec0ff */
[----:B---3--:R-:W-:Y:S01]  /*1290*/  FMUL R2, R2, UR4 ;  /* 0x0000000402027c20 */ /* 0x008fe20008400000 */
[----:B------:R-:W-:-:S05]  /*12a0*/  USHF.L.U32 UR28, UR9, 0x9, URZ ;  /* 0x00000009091c7899 */ /* 0x000fca00080006ff */
[----:B------:R-:W3:Y:S01]  /*12b0*/  F2I.U32.TRUNC.NTZ R2, R2 ;  /* 0x0000000200027305 */ /* 0x000ee2000020f000 */
[----:B--2---:R-:W-:Y:S02]  /*12c0*/  R2UR UR4, R3 ;  /* 0x00000000030472ca */ /* 0x004fe400000e0000 */
[----:B------:R-:W-:Y:S02]  /*12d0*/  PRMT R3, RZ, 0x7610, R3 ;  /* 0x00007610ff037816 */ /* 0x000fe40000000003 */
[----:B---3--:R-:W-:Y:S02]  /*12e0*/  R2UR UR6, R2 ;  /* 0x00000000020672ca */ /* 0x008fe400000e0000 */
[----:B------:R-:W-:-:S07]  /*12f0*/  PRMT R2, RZ, 0x7610, R2 ;  /* 0x00007610ff027816 */ /* 0x000fce0000000002 */
[----:B------:R-:W-:-:S04]  /*1300*/  UIADD3 UR5, UPT, UPT, -UR4, URZ, URZ ;  /* 0x000000ff04057290 */ /* 0x000fc8000fffe1ff */
[----:B------:R-:W-:Y:S02]  /*1310*/  UIMAD UR5, UR7, UR5, UR29 ;  /* 0x00000005070572a4 */ /* 0x000fe4000f8e021d */
[----:B------:R-:W-:-:S04]  /*1320*/  UIADD3 UR4, UPT, UPT, -UR6, URZ, URZ ;  /* 0x000000ff06047290 */ /* 0x000fc8000fffe1ff */
[----:B------:R-:W-:Y:S01]  /*1330*/  IMAD.U32 R53, RZ, RZ, UR5 ;  /* 0x00000005ff357e24 */ /* 0x000fe2000f8e00ff */
[----:B------:R-:W-:-:S06]  /*1340*/  UIMAD UR4, UR8, UR4, UR25 ;  /* 0x00000004080472a4 */ /* 0x000fcc000f8e0219 */
[----:B------:R-:W-:Y:S01]  /*1350*/  IMAD.U32 R52, RZ, RZ, UR4 ;  /* 0x00000004ff347e24 */ /* 0x000fe2000f8e00ff */
[----:B-1----:R-:W-:Y:S06]  /*1360*/  BRA.U UP5, `(.L_x_18) ;  /* 0x0000000105647547 */ /* 0x002fec000b800000 */
[----:B------:R-:W-:Y:S02]  /*1370*/  R2UR UR4, R53 ;  /* 0x00000000350472ca */ /* 0x000fe400000e0000 */
[----:B------:R-:W-:-:S11]  /*1380*/  R2UR UR12, R52 ;  /* 0x00000000340c72ca */ /* 0x000fd600000e0000 */
[----:B------:R-:W-:Y:S02]  /*1390*/  UISETP.GT.U32.AND UP0, UPT, UR4, 0x1, UPT ;  /* 0x000000010400788c */ /* 0x000fe4000bf04070 */
[----:B------:R-:W-:Y:S02]  /*13a0*/  ULOP3.LUT UR10, UR4, 0xfffffffe, URZ, 0xc0, !UPT ;  /* 0xfffffffe040a7892 */ /* 0x000fe4000f8ec0ff */
[----:B------:R-:W-:Y:S02]  /*13b0*/  UISETP.NE.AND UP3, UPT, UR12, URZ, UP0 ;  /* 0x000000ff0c00728c */ /* 0x000fe40008765270 */
[----:B------:R-:W-:Y:S02]  /*13c0*/  UISETP.NE.AND UP2, UPT, UR12, 0x1, UP0 ;  /* 0x000000010c00788c */ /* 0x000fe40008745270 */
[----:B------:R-:W-:Y:S02]  /*13d0*/  UISETP.NE.AND UP1, UPT, UR12, 0x2, UP0 ;  /* 0x000000020c00788c */ /* 0x000fe40008725270 */
[----:B------:R-:W-:-:S02]  /*13e0*/  UISETP.NE.AND UP0, UPT, UR12, 0x3, UP0 ;  /* 0x000000030c00788c */ /* 0x000fc40008705270 */
[----:B------:R-:W-:Y:S02]  /*13f0*/  USEL UR6, URZ, 0x1, UP3 ;  /* 0x00000001ff067887 */ /* 0x000fe40009800000 */
[----:B------:R-:W-:Y:S02]  /*1400*/  USEL UR5, URZ, 0x4, UP2 ;  /* 0x00000004ff057887 */ /* 0x000fe40009000000 */
[----:B------:R-:W-:Y:S02]  /*1410*/  USEL UR4, URZ, 0x10, UP1 ;  /* 0x00000010ff047887 */ /* 0x000fe40008800000 */
[----:B------:R-:W-:Y:S02]  /*1420*/  USEL UR9, URZ, 0x40, UP0 ;  /* 0x00000040ff097887 */ /* 0x000fe40008000000 */
[----:B------:R-:W-:Y:S02]  /*1430*/  USEL UR8, URZ, 0x2, UP3 ;  /* 0x00000002ff087887 */ /* 0x000fe40009800000 */
[----:B------:R-:W-:-:S02]  /*1440*/  UIADD3 UR4, UPT, UPT, UR4, UR5, UR6 ;  /* 0x0000000504047290 */ /* 0x000fc4000fffe006 */
[----:B------:R-:W-:Y:S02]  /*1450*/  USEL UR6, URZ, 0x20, UP1 ;  /* 0x00000020ff067887 */ /* 0x000fe40008800000 */
[----:B------:R-:W-:Y:S02]  /*1460*/  USEL UR7, URZ, 0x8, UP2 ;  /* 0x00000008ff077887 */ /* 0x000fe40009000000 */
[----:B------:R-:W-:Y:S02]  /*1470*/  UIADD3 UR5, UPT, UPT, UR8, UR9, UR4 ;  /* 0x0000000908057290 */ /* 0x000fe4000fffe004 */
[----:B------:R-:W-:Y:S02]  /*1480*/  ULEA UR4, UR12, UR10, 0x1 ;  /* 0x0000000a0c047291 */ /* 0x000fe4000f8e08ff */
[----:B------:R-:W-:Y:S02]  /*1490*/  USEL UR8, URZ, 0x80, UP0 ;  /* 0x00000080ff087887 */ /* 0x000fe40008000000 */
[----:B------:R-:W-:-:S03]  /*14a0*/  UIADD3 UR5, UPT, UPT, UR6, UR7, UR5 ;  /* 0x0000000706057290 */ /* 0x000fc6000fffe005 */
[----:B------:R-:W-:Y:S01]  /*14b0*/  UMOV UR6, 0x3 ;  /* 0x0000000300067882 */ /* 0x000fe20000000000 */
[----:B------:R-:W-:Y:S02]  /*14c0*/  UIADD3 UR5, UPT, UPT, UR5, UR8, URZ ;  /* 0x0000000805057290 */ /* 0x000fe4000fffe0ff */
[----:B------:R-:W-:-:S04]  /*14d0*/  USHF.L.U32 UR4, UR6, UR4, URZ ;  /* 0x0000000406047299 */ /* 0x000fc800080006ff */
[----:B------:R-:W-:Y:S02]  /*14e0*/  IMAD.U32 R3, RZ, RZ, UR5 ;  /* 0x00000005ff037e24 */ /* 0x000fe4000f8e00ff */
[----:B------:R-:W-:-:S07]  /*14f0*/  IMAD.U32 R2, RZ, RZ, UR4 ;  /* 0x00000004ff027e24 */ /* 0x000fce000f8e00ff */
.L_x_18:
[----:B------:R-:W1:Y:S01]  /*1500*/  S2UR UR36, SR_CTAID.Z ;  /* 0x00000000002479c3 */ /* 0x000e620000002700 */
[----:B------:R-:W-:Y:S02]  /*1510*/  UISETP.GE.AND UP0, UPT, UR23, 0x1, UPT ;  /* 0x000000011700788c */ /* 0x000fe4000bf06270 */
[----:B------:R-:W-:Y:S02]  /*1520*/  UISETP.NE.AND UP3, UPT, UR22, 0x2, UPT ;  /* 0x000000021600788c */ /* 0x000fe4000bf65270 */
[----:B------:R-:W-:Y:S02]  /*1530*/  ULOP3.LUT UR28, UR28, 0xc00, URZ, 0xc0, !UPT ;  /* 0x00000c001c1c7892 */ /* 0x000fe4000f8ec0ff */
[----:B------:R-:W-:Y:S01]  /*1540*/  USHF.L.U32 UR24, UR11, UR24, URZ ;  /* 0x000000180b187299 */ /* 0x000fe200080006ff */
[----:B------:R-:W-:Y:S02]  /*1550*/  UMOV UR20, UR29 ;  /* 0x0000001d00147c82 */ /* 0x000fe40008000000 */
[----:B------:R-:W-:Y:S09]  /*1560*/  BRA.U !UP0, `(.L_x_19) ;  /* 0x0000000108d47547 */ /* 0x000ff2000b800000 */
[----:B------:R-:W2:Y:S01]  /*1570*/  LDCU.128 UR12, c[0x0][0xb10] ;  /* 0x00016200ff0c77ac */ /* 0x000ea20008000c00 */
[----:B------:R-:W3:Y:S01]  /*1580*/  LDCU UR6, c[0x0][0x370] ;  /* 0x00006e00ff0677ac */ /* 0x000ee20008000800 */
[----:B------:R-:W4:Y:S01]  /*1590*/  LDCU UR5, c[0x0][0x374] ;  /* 0x00006e80ff0577ac */ /* 0x000f220008000800 */
[----:B------:R-:W1:Y:S01]  /*15a0*/  LDCU UR26, c[0x0][0xb0c] ;  /* 0x00016180ff1a77ac */ /* 0x000e620008000800 */
[----:B------:R-:W1:Y:S01]  /*15b0*/  LDCU UR4, c[0x0][0xb20] ;  /* 0x00016400ff0477ac */ /* 0x000e620008000800 */
[----:B------:R-:W1:Y:S01]  /*15c0*/  LDCU.64 UR8, c[0x0][0xb28] ;  /* 0x00016500ff0877ac */ /* 0x000e620008000a00 */
[----:B--2---:R-:W-:Y:S02]  /*15d0*/  UISETP.NE.AND UP0, UPT, UR14, 0x1, UPT ;  /* 0x000000010e00788c */ /* 0x004fe4000bf05270 */
[----:B----4-:R-:W-:Y:S02]  /*15e0*/  UIMAD.WIDE.U32 UR10, UR5, UR15, URZ ;  /* 0x0000000f050a72a5 */ /* 0x010fe4000f8e00ff */
[----:B---3--:R-:W-:-:S02]  /*15f0*/  UIMAD.WIDE.U32 UR18, UR6, UR12, URZ ;  /* 0x0000000c061272a5 */ /* 0x008fc4000f8e00ff */
[----:B-1----:R-:W-:Y:S02]  /*1600*/  UISETP.NE.AND UP1, UPT, UR26, 0x1, UPT ;  /* 0x000000011a00788c */ /* 0x002fe4000bf25270 */
[----:B------:R-:W-:Y:S01]  /*1610*/  UISETP.NE.AND UP2, UPT, UR23, 0x1, UPT ;  /* 0x000000011700788c */ /* 0x000fe2000bf45270 */
[----:B------:R-:W-:Y:S02]  /*1620*/  UMOV UR10, UR11 ;  /* 0x0000000b000a7c82 */ /* 0x000fe40008000000 */
[----:B------:R-:W-:Y:S01]  /*1630*/  UMOV UR18, UR19 ;  /* 0x0000001300127c82 */ /* 0x000fe20008000000 */
[----:B------:R-:W-:Y:S02]  /*1640*/  @UP0 USHF.R.U32.HI UR5, URZ, UR4, UR10 ;  /* 0x00000004ff050299 */ /* 0x000fe4000801160a */
[----:B------:R-:W-:Y:S02]  /*1650*/  UIMAD.WIDE.U32 UR20, UR25, UR15, URZ ;  /* 0x0000000f191472a5 */ /* 0x000fe4000f8e00ff */
[----:B------:R-:W-:-:S02]  /*1660*/  UIMAD.WIDE.U32 UR10, UR5, UR8, URZ ;  /* 0x00000008050a72a5 */ /* 0x000fc4000f8e00ff */
[----:B------:R-:W-:Y:S02]  /*1670*/  @UP1 USHF.R.U32.HI UR6, URZ, UR13, UR18 ;  /* 0x0000000dff061299 */ /* 0x000fe40008011612 */
[----:B------:R-:W-:Y:S02]  /*1680*/  UIMAD.WIDE.U32 UR16, UR29, UR12, URZ ;  /* 0x0000000c1d1072a5 */ /* 0x000fe4000f8e00ff */
[----:B------:R-:W-:Y:S01]  /*1690*/  UIMAD.WIDE.U32 UR18, UR6, UR8, URZ ;  /* 0x00000008061272a5 */ /* 0x000fe2000f8e00ff */
[----:B------:R-:W-:Y:S01]  /*16a0*/  UMOV UR20, UR21 ;  /* 0x0000001500147c82 */ /* 0x000fe20008000000 */
[----:B------:R-:W-:Y:S01]  /*16b0*/  UMOV UR10, UR11 ;  /* 0x0000000b000a7c82 */ /* 0x000fe20008000000 */
[----:B------:R-:W-:Y:S02]  /*16c0*/  USHF.R.U32.HI UR20, URZ, UR4, UR20 ;  /* 0x00000004ff147299 */ /* 0x000fe40008011614 */
[----:B------:R-:W-:Y:S02]  /*16d0*/  @UP2 USHF.R.U32.HI UR5, URZ, UR9, UR10 ;  /* 0x00000009ff052299 */ /* 0x000fe4000801160a */
[----:B------:R-:W-:Y:S01]  /*16e0*/  UMOV UR7, UR19 ;  /* 0x0000001300077c82 */ /* 0x000fe20008000000 */
[----:B------:R-:W-:Y:S01]  /*16f0*/  UMOV UR16, UR17 ;  /* 0x0000001100107c82 */ /* 0x000fe20008000000 */
[----:B------:R-:W-:-:S02]  /*1700*/  @UP2 USHF.R.U32.HI UR6, URZ, UR9, UR7 ;  /* 0x00000009ff062299 */ /* 0x000fc40008011607 */
[----:B------:R-:W-:Y:S02]  /*1710*/  USHF.R.U32.HI UR16, URZ, UR13, UR16 ;  /* 0x0000000dff107299 */ /* 0x000fe40008011610 */
[----:B------:R-:W-:Y:S02]  /*1720*/  USEL UR4, UR25, UR20, !UP0 ;  /* 0x0000001419047287 */ /* 0x000fe4000c000000 */
[----:B------:R-:W-:Y:S02]  /*1730*/  UIMAD UR7, UR5, UR23, URZ ;  /* 0x00000017050772a4 */ /* 0x000fe4000f8e02ff */
[----:B------:R-:W-:Y:S02]  /*1740*/  USEL UR5, UR29, UR16, !UP1 ;  /* 0x000000101d057287 */ /* 0x000fe4000c800000 */
[----:B------:R-:W-:Y:S02]  /*1750*/  UIMAD UR12, UR6, UR23, URZ ;  /* 0x00000017060c72a4 */ /* 0x000fe4000f8e02ff */
[----:B------:R-:W-:-:S02]  /*1760*/  UISETP.GE.AND UP0, UPT, UR4, UR7, UPT ;  /* 0x000000070400728c */ /* 0x000fc4000bf06270 */
[----:B------:R-:W-:Y:S02]  /*1770*/  UIMAD.WIDE.U32 UR10, UR4, UR8, URZ ;  /* 0x00000008040a72a5 */ /* 0x000fe4000f8e00ff */
[----:B------:R-:W-:Y:S02]  /*1780*/  UISETP.GE.OR UP0, UPT, UR5, UR12, UP0 ;  /* 0x0000000c0500728c */ /* 0x000fe40008706670 */
[----:B------:R-:W-:Y:S02]  /*1790*/  UIMAD.WIDE.U32 UR12, UR5, UR8, URZ ;  /* 0x00000008050c72a5 */ /* 0x000fe4000f8e00ff */
[----:B------:R-:W-:Y:S01]  /*17a0*/  UIADD3 UR10, UPT, UPT, -UR4, URZ, URZ ;  /* 0x000000ff040a7290 */ /* 0x000fe2000fffe1ff */
[----:B------:R-:W-:Y:S01]  /*17b0*/  UMOV UR8, UR11 ;  /* 0x0000000b00087c82 */ /* 0x000fe20008000000 */
[----:B------:R-:W-:Y:S02]  /*17c0*/  UIADD3 UR20, UPT, UPT, -UR5, URZ, URZ ;  /* 0x000000ff05147290 */ /* 0x000fe4000fffe1ff */
[----:B------:R-:W-:-:S03]  /*17d0*/  USHF.R.U32.HI UR8, URZ, UR9, UR8 ;  /* 0x00000009ff087299 */ /* 0x000fc60008011608 */
[----:B------:R-:W-:Y:S01]  /*17e0*/  @!UP0 UMOV UR7, UR13 ;  /* 0x0000000d00078c82 */ /* 0x000fe20008000000 */
[----:B------:R-:W-:Y:S02]  /*17f0*/  UIMAD UR25, UR14, UR10, UR25 ;  /* 0x0000000a0e1972a4 */ /* 0x000fe4000f8e0219 */
[----:B------:R-:W-:Y:S02]  /*1800*/  USEL UR8, UR4, UR8, !UP2 ;  /* 0x0000000804087287 */ /* 0x000fe4000d000000 */
[----:B------:R-:W-:Y:S02]  /*1810*/  @!UP0 USHF.R.U32.HI UR7, URZ, UR9, UR7 ;  /* 0x00000009ff078299 */ /* 0x000fe40008011607 */
[----:B------:R-:W-:Y:S02]  /*1820*/  UIADD3 UR9, UPT, UPT, -UR8, URZ, URZ ;  /* 0x000000ff08097290 */ /* 0x000fe4000fffe1ff */
[----:B------:R-:W-:Y:S02]  /*1830*/  @!UP0 USEL UR7, UR5, UR7, !UP2 ;  /* 0x0000000705078287 */ /* 0x000fe4000d000000 */
[----:B------:R-:W-:-:S02]  /*1840*/  UIMAD UR9, UR23, UR9, UR4 ;  /* 0x00000009170972a4 */ /* 0x000fc4000f8e0204 */
[----:B------:R-:W-:Y:S02]  /*1850*/  @!UP0 UIADD3 UR8, UPT, UPT, UR8, -UR7, URZ ;  /* 0x8000000708088290 */ /* 0x000fe4000fffe0ff */
[----:B------:R-:W-:Y:S02]  /*1860*/  @!UP0 UIMAD UR6, UR9, UR6, UR7 ;  /* 0x00000006090682a4 */ /* 0x000fe4000f8e0207 */
[----:B------:R-:W-:Y:S02]  /*1870*/  @!UP0 UIMAD UR4, UR8, UR23, UR5 ;  /* 0x00000017080482a4 */ /* 0x000fe4000f8e0205 */
[----:B------:R-:W-:Y:S02]  /*1880*/  UIMAD UR20, UR26, UR20, UR29 ;  /* 0x000000141a1472a4 */ /* 0x000fe4000f8e021d */
[----:B------:R-:W-:Y:S01]  /*1890*/  UIMAD UR25, UR4, UR14, UR25 ;  /* 0x0000000e041972a4 */ /* 0x000fe2000f8e0219 */
[----:B------:R-:W-:Y:S02]  /*18a0*/  @!UP0 UMOV UR5, UR6 ;  /* 0x0000000600058c82 */ /* 0x000fe40008000000 */
[----:B------:R-:W-:-:S12]  /*18b0*/  UIMAD UR20, UR5, UR26, UR20 ;  /* 0x0000001a051472a4 */ /* 0x000fd8000f8e0214 */
.L_x_19:
[----:B------:R-:W-:-:S09]  /*18c0*/  UISETP.NE.AND UP0, UPT, UR27, 0x1, UPT ;  /* 0x000000011b00788c */ /* 0x000fd2000bf05270 */
[----:B------:R-:W-:Y:S05]  /*18d0*/  BRA.U UP0, `(.L_x_20) ;  /* 0x0000000100447547 */ /* 0x000fea000b800000 */
[----:B------:R-:W2:Y:S01]  /*18e0*/  LDCU.128 UR8, c[0x0][0xb10] ;  /* 0x00016200ff0877ac */ /* 0x000ea20008000c00 */
[----:B------:R-:W3:Y:S01]  /*18f0*/  LDCU UR12, c[0x0][0xb0c] ;  /* 0x00016180ff0c77ac */ /* 0x000ee20008000800 */
[----:B------:R-:W4:Y:S01]  /*1900*/  LDCU UR13, c[0x0][0xb20] ;  /* 0x00016400ff0d77ac */ /* 0x000f220008000800 */
[----:B--2---:R-:W-:Y:S02]  /*1910*/  UIMAD.WIDE.U32 UR6, UR20, UR8, URZ ;  /* 0x00000008140672a5 */ /* 0x004fe4000f8e00ff */
[----:B------:R-:W-:Y:S02]  /*1920*/  UIMAD.WIDE.U32 UR4, UR25, UR11, URZ ;  /* 0x0000000b190472a5 */ /* 0x000fe4000f8e00ff */
[----:B---3--:R-:W-:Y:S02]  /*1930*/  UISETP.NE.AND UP1, UPT, UR12, 0x1, UPT ;  /* 0x000000010c00788c */ /* 0x008fe4000bf25270 */
[----:B------:R-:W-:Y:S01]  /*1940*/  UISETP.NE.AND UP0, UPT, UR10, 0x1, UPT ;  /* 0x000000010a00788c */ /* 0x000fe2000bf05270 */
[----:B------:R-:W-:-:S02]  /*1950*/  UMOV UR6, UR7 ;  /* 0x0000000700067c82 */ /* 0x000fc40008000000 */
[----:B------:R-:W-:Y:S01]  /*1960*/  UMOV UR4, UR5 ;  /* 0x0000000500047c82 */ /* 0x000fe20008000000 */
[----:B------:R-:W-:Y:S02]  /*1970*/  USHF.R.U32.HI UR6, URZ, UR9, UR6 ;  /* 0x00000009ff067299 */ /* 0x000fe40008011606 */
[----:B----4-:R-:W-:Y:S02]  /*1980*/  USHF.R.U32.HI UR4, URZ, UR13, UR4 ;  /* 0x0000000dff047299 */ /* 0x010fe40008011604 */
[----:B------:R-:W-:Y:S02]  /*1990*/  USEL UR5, UR20, UR6, !UP1 ;  /* 0x0000000614057287 */ /* 0x000fe4000c800000 */
[----:B------:R-:W-:-:S04]  /*19a0*/  USEL UR4, UR25, UR4, !UP0 ;  /* 0x0000000419047287 */ /* 0x000fc8000c000000 */
[----:B------:R-:W-:Y:S02]  /*19b0*/  UIADD3 UR6, UPT, UPT, -UR4, UR5, URZ ;  /* 0x0000000504067290 */ /* 0x000fe4000fffe1ff */
[----:B------:R-:W-:Y:S02]  /*19c0*/  UIADD3 UR4, UPT, UPT, UR4, -UR5, URZ ;  /* 0x8000000504047290 */ /* 0x000fe4000fffe0ff */
[----:B------:R-:W-:Y:S02]  /*19d0*/  UIMAD UR25, UR6, UR10, UR25 ;  /* 0x0000000a061972a4 */ /* 0x000fe4000f8e0219 */
[----:B------:R-:W-:-:S12]  /*19e0*/  UIMAD UR20, UR4, UR12, UR20 ;  /* 0x0000000c041472a4 */ /* 0x000fd8000f8e0214 */
.L_x_20:
[----:B------:R-:W-:Y:S05]  /*19f0*/  BRA.U !UP6, `(.L_x_21) ;  /* 0x000000010e0c7547 */ /* 0x000fea000b800000 */
[----:B------:R-:W-:Y:S01]  /*1a00*/  UCGABAR_WAIT ;  /* 0x0000000000007dc7 */ /* 0x000fe20008000000 */
[----:B------:R-:W-:Y:S01]  /*1a10*/  CCTL.IVALL ;  /* 0x00000000ff00798f */ /* 0x000fe20002000000 */
[----:B------:R-:W-:Y:S05]  /*1a20*/  BRA `(.L_x_22) ;  /* 0x0000000000047947 */ /* 0x000fea0003800000 */
.L_x_21:
[----:B------:R-:W-:Y:S06]  /*1a30*/  BAR.SYNC.DEFER_BLOCKING 0x0 ;  /* 0x0000000000007b1d */ /* 0x000fec0000010000 */
.L_x_22:
[----:B------:R-:W-:Y:S05]  /*1a40*/  BRA.U UP3, `(.L_x_23) ;  /* 0x0000001903c47547 */ /* 0x000fea000b800000 */
[----:B------:R-:W2:Y:S01]  /*1a50*/  LDCU UR6, c[0x0][0x38c] ;  /* 0x00007180ff0677ac */ /* 0x000ea20008000800 */
[----:B------:R-:W3:Y:S01]  /*1a60*/  S2UR UR8, SR_CgaCtaId ;  /* 0x00000000000879c3 */ /* 0x000ee20000008800 */
[----:B------:R-:W-:Y:S01]  /*1a70*/  PLOP3.LUT P1, PT, PT, PT, UP4, 0x80, 0x8 ;  /* 0x000000000008781c */ /* 0x000fe20003f2f048 */
[----:B------:R-:W-:Y:S01]  /*1a80*/  IMAD.MOV.U32 R12, RZ, RZ, 0x1 ;  /* 0x00000001ff0c7424 */ /* 0x000fe200078e00ff */
[----:B------:R-:W-:Y:S01]  /*1a90*/  UMOV UR13, 0x400 ;  /* 0x00000400000d7882 */ /* 0x000fe20000000000 */
[----:B------:R-:W-:Y:S01]  /*1aa0*/  USHF.L.U32 UR7, UR29, 0x6, URZ ;  /* 0x000000061d077899 */ /* 0x000fe200080006ff */
[----:B------:R-:W-:Y:S01]  /*1ab0*/  ISETP.NE.AND P2, PT, R0, RZ, P3 ;  /* 0x000000ff0000720c */ /* 0x000fe20001f45270 */
[----:B------:R-:W-:Y:S01]  /*1ac0*/  UISETP.NE.AND UP1, UPT, UR22, URZ, UPT ;  /* 0x000000ff1600728c */ /* 0x000fe2000bf25270 */
[----:B------:R-:W-:Y:S01]  /*1ad0*/  PLOP3.LUT P1, PT, P1, PT, PT, 0x8, 0x80 ;  /* 0x000000000080781c */ /* 0x000fe20000f2e170 */
[----:B------:R-:W-:Y:S01]  /*1ae0*/  USHF.L.U32 UR46, UR29, 0x5, URZ ;  /* 0x000000051d2e7899 */ /* 0x000fe200080006ff */
[----:B------:R-:W-:Y:S01]  /*1af0*/  CS2R R10, SRZ ;  /* 0x00000000000a7805 */ /* 0x000fe2000001ff00 */
[----:B------:R-:W-:Y:S01]  /*1b00*/  IMAD.MOV.U32 R9, RZ, RZ, RZ ;  /* 0x000000ffff097224 */ /* 0x000fe200078e00ff */
[----:B------:R-:W4:Y:S01]  /*1b10*/  LDCU UR39, c[0x0][0x370] ;  /* 0x00006e00ff2777ac */ /* 0x000f220008000800 */
[----:B------:R-:W-:Y:S01]  /*1b20*/  IMAD.MOV.U32 R8, RZ, RZ, 0x1 ;  /* 0x00000001ff087424 */ /* 0x000fe200078e00ff */
[----:B------:R-:W-:-:S02]  /*1b30*/  USEL UR21, UR43, 0x2, UP1 ;  /* 0x000000022b157887 */ /* 0x000fc40008800000 */
[----:B--2---:R-:W-:Y:S02]  /*1b40*/  UIADD3 UR5, UPT, UPT, UR6, 0x3f, URZ ;  /* 0x0000003f06057890 */ /* 0x004fe4000fffe0ff */
[----:B------:R-:W-:Y:S02]  /*1b50*/  UIADD3 UR47, UPT, UPT, UR6, 0x7e, URZ ;  /* 0x0000007e062f7890 */ /* 0x000fe4000fffe0ff */
[----:B------:R-:W-:Y:S01]  /*1b60*/  USHF.R.S32.HI UR4, URZ, 0x1f, UR5 ;  /* 0x0000001fff047899 */ /* 0x000fe20008011405 */
[----:B------:R-:W2:Y:S03]  /*1b70*/  LDCU.64 UR26, c[0x0][0x348] ;  /* 0x00006900ff1a77ac */ /* 0x000ea60008000a00 */
[----:B------:R-:W-:Y:S02]  /*1b80*/  ULEA.HI UR4, UR4, UR5, URZ, 0x6 ;  /* 0x0000000504047291 */ /* 0x000fe4000f8f30ff */
[----:B---3--:R-:W-:-:S02]  /*1b90*/  ULEA UR13, UR8, UR13, 0x18 ;  /* 0x0000000d080d7291 */ /* 0x008fc4000f8ec0ff */
[----:B------:R-:W-:Y:S02]  /*1ba0*/  USHF.R.S32.HI UR41, URZ, 0x6, UR4 ;  /* 0x00000006ff297899 */ /* 0x000fe40008011404 */
[----:B------:R-:W-:Y:S02]  /*1bb0*/  UIADD3 UR4, UPT, UPT, UR6, -0x1, URZ ;  /* 0xffffffff06047890 */ /* 0x000fe4000fffe0ff */
[----:B------:R-:W-:Y:S02]  /*1bc0*/  UISETP.LT.U32.AND UP0, UPT, UR41, 0x11, UPT ;  /* 0x000000112900788c */ /* 0x000fe4000bf01070 */
[----:B------:R-:W-:Y:S02]  /*1bd0*/  UISETP.GE.U32.AND UP2, UPT, UR4, -0x7f, UPT ;  /* 0xffffff810400788c */ /* 0x000fe4000bf46070 */
[----:B------:R-:W-:Y:S02]  /*1be0*/  USEL UR40, UR41, 0x11, UP0 ;  /* 0x0000001129287887 */ /* 0x000fe40008000000 */
[----:B------:R-:W-:-:S02]  /*1bf0*/  ULOP3.LUT UR5, UR7, 0x40, URZ, 0xc0, !UPT ;  /* 0x0000004007057892 */ /* 0x000fc4000f8ec0ff */
[----:B------:R-:W-:Y:S02]  /*1c00*/  UIADD3 UR4, UPT, UPT, UR40, -0x1, URZ ;  /* 0xffffffff28047890 */ /* 0x000fe4000fffe0ff */
[----:B------:R-:W-:Y:S01]  /*1c10*/  ULEA UR30, UR28, UR13, 0x1 ;  /* 0x0000000d1c1e7291 */ /* 0x000fe2000f8e08ff */
[----:B------:R-:W3:Y:S02]  /*1c20*/  LDCU UR38, c[0x0][0x374] ;  /* 0x00006e80ff2677ac */ /* 0x000ee40008000800 */
[----:B------:R-:W-:Y:S02]  /*1c30*/  @UP2 UIADD3 UR4, UPT, UPT, UR40, URZ, URZ ;  /* 0x000000ff28042290 */ /* 0x000fe4000fffe0ff */
[----:B------:R-:W-:Y:S02]  /*1c40*/  ULOP3.LUT UR46, UR46, 0x20, URZ, 0xc0, !UPT ;  /* 0x000000202e2e7892 */ /* 0x000fe4000f8ec0ff */
[----:B------:R-:W-:Y:S02]  /*1c50*/  ULEA.HI UR45, UR28, UR5, URZ, 0x1a ;  /* 0x000000051c2d7291 */ /* 0x000fe4000f8fd0ff */
[----:B------:R-:W-:-:S02]  /*1c60*/  UIADD3 UR30, UPT, UPT, UR30, 0x3400, URZ ;  /* 0x000034001e1e7890 */ /* 0x000fc4000fffe0ff */
[----:B------:R-:W-:Y:S02]  /*1c70*/  UIADD3 UR44, UPT, UPT, UR41, -UR40, URZ ;  /* 0x80000028292c7290 */ /* 0x000fe4000fffe0ff */
[----:B------:R-:W-:Y:S02]  /*1c80*/  UIADD3 UR29, UPT, UPT, UR4, 0x1, URZ ;  /* 0x00000001041d7890 */ /* 0x000fe4000fffe0ff */
[----:B------:R-:W-:Y:S01]  /*1c90*/  UIADD3 UR43, UPT, UPT, -UR4, URZ, URZ ;  /* 0x000000ff042b7290 */ /* 0x000fe2000fffe1ff */
[----:B--2-4-:R-:W-:-:S11]  /*1ca0*/  UMOV UR6, URZ ;  /* 0x000000ff00067c82 */ /* 0x014fd60008000000 */
.L_x_43:
[----:B------:R-:W2:Y:S02]  /*1cb0*/  S2UR UR4, SR_CgaCtaId ;  /* 0x00000000000479c3 */ /* 0x000ea40000008800 */
[----:B--2---:R-:W-:-:S09]  /*1cc0*/  UISETP.NE.AND UP0, UPT, UR4, URZ, UPT ;  /* 0x000000ff0400728c */ /* 0x004fd2000bf05270 */
[----:B------:R-:W-:Y:S05]  /*1cd0*/  BRA.U UP0, `(.L_x_24) ;  /* 0x0000000100287547 */ /* 0x000fea000b800000 */
[----:B------:R-:W-:Y:S02]  /*1ce0*/  LEA R0, R9, UR13, 0x3 ;  /* 0x0000000d09007c11 */ /* 0x000fe4000f8e18ff */
[----:B------:R-:W-:-:S04]  /*1cf0*/  SHF.L.U32 R2, R8, 0x1f, RZ ;  /* 0x0000001f08027819 */ /* 0x000fc800000006ff */
[----:B------:R-:W2:Y:S02]  /*1d00*/  SYNCS.PHASECHK.TRANS64.TRYWAIT P0, [R0+URZ+0x1c0], R2 ;  /* 0x0001c002000075a7 */ /* 0x000ea400080011ff */
[----:B--2---:R-:W-:Y:S05]  /*1d10*/  @!P0 BRA `(.L_x_25) ;  /* 0x0000006800488947 */ /* 0x004fea0003800000 */
.L_x_147:
[----:B------:R-:W-:Y:S01]  /*1d20*/  VIADD R9, R9, 0x1 ;  /* 0x0000000109097836 */ /* 0x000fe20000000000 */
[----:B------:R2:W-:Y:S04]  /*1d30*/  SYNCS.ARRIVE.TRANS64.A1T0 RZ, [R0+URZ+0x1b0], RZ ;  /* 0x0001b0ff00ff79a7 */ /* 0x0005e800081000ff */
[----:B------:R-:W-:-:S04]  /*1d40*/  ISETP.NE.AND P0, PT, R9, 0x2, PT ;  /* 0x000000020900780c */ /* 0x000fc80003f05270 */
[----:B------:R-:W-:Y:S02]  /*1d50*/  SEL R9, R9, RZ, P0 ;  /* 0x000000ff09097207 */ /* 0x000fe40000000000 */
[----:B--2---:R-:W-:-:S04]  /*1d60*/  SEL R0, RZ, 0x1, P0 ;  /* 0x00000001ff007807 */ /* 0x004fc80000000000 */
[----:B------:R-:W-:-:S07]  /*1d70*/  LOP3.LUT R8, R8, R0, RZ, 0x3c, !PT ;  /* 0x0000000008087212 */ /* 0x000fce00078e3cff */
.L_x_24:
[----:B------:R-:W-:Y:S01]  /*1d80*/  ULEA UR4, UR6, UR13, 0x3 ;  /* 0x0000000d06047291 */ /* 0x000fe2000f8e18ff */
[----:B------:R-:W-:Y:S01]  /*1d90*/  SHF.L.U32 R0, R12, 0x1f, RZ ;  /* 0x0000001f0c007819 */ /* 0x000fe200000006ff */
[----:B------:R-:W-:Y:S02]  /*1da0*/  UISETP.GE.U32.AND UP0, UPT, UR47, 0x7f, UPT ;  /* 0x0000007f2f00788c */ /* 0x000fe4000bf06070 */
[----:B------:R-:W-:Y:S01]  /*1db0*/  ULEA UR11, UR25, UR46, 0x6 ;  /* 0x0000002e190b7291 */ /* 0x000fe2000f8e30ff */
[----:B------:R-:W-:-:S04]  /*1dc0*/  UMOV UR7, URZ ;  /* 0x000000ff00077c82 */ /* 0x000fc80008000000 */
[----:B------:R2:W4:Y:S01]  /*1dd0*/  SYNCS.PHASECHK.TRANS64.TRYWAIT P0, [UR4+0x88], R0 ;  /* 0x00008800ff0075a7 */ /* 0x0005220008001104 */
[----:B------:R-:W-:-:S04]  /*1de0*/  ULEA.HI UR4, UR20, UR20, URZ, 0x1 ;  /* 0x0000001414047291 */ /* 0x000fc8000f8f08ff */
[----:B------:R-:W-:-:S04]  /*1df0*/  USHF.L.U32 UR4, UR4, 0x6, URZ ;  /* 0x0000000604047899 */ /* 0x000fc800080006ff */
[----:B------:R-:W-:-:S04]  /*1e00*/  ULOP3.LUT UR35, UR4, 0xffffff80, URZ, 0xc0, !UPT ;  /* 0xffffff8004237892 */ /* 0x000fc8000f8ec0ff */
[----:B------:R-:W-:Y:S01]  /*1e10*/  UIADD3 UR35, UPT, UPT, UR45, UR35, URZ ;  /* 0x000000232d237290 */ /* 0x000fe2000fffe0ff */
[----:B------:R-:W-:Y:S11]  /*1e20*/  BRA.U !UP0, `(.L_x_26) ;  /* 0x0000000108c87547 */ /* 0x000ff6000b800000 */
[----:B------:R-:W-:Y:S01]  /*1e30*/  UMOV UR16, UR43 ;  /* 0x0000002b00107c82 */ /* 0x000fe20008000000 */
[----:B------:R-:W-:Y:S01]  /*1e40*/  UMOV UR4, UR6 ;  /* 0x0000000600047c82 */ /* 0x000fe20008000000 */
[----:B------:R-:W-:-:S05]  /*1e50*/  UMOV UR34, URZ ;  /* 0x000000ff00227c82 */ /* 0x000fca0008000000 */
.L_x_32:
[----:B------:R-:W-:Y:S01]  /*1e60*/  ULEA UR33, UR4, UR13, 0x3 ;  /* 0x0000000d04217291 */ /* 0x000fe2000f8e18ff */
[----:B------:R-:W-:Y:S01]  /*1e70*/  @P3 MOV R2, 0x6000 ;  /* 0x0000600000023802 */ /* 0x000fe20000000f00 */
[----:B-12-4-:R-:W-:Y:S10]  /*1e80*/  @P0 BRA `(.L_x_27) ;  /* 0x00000000000c0947 */ /* 0x016ff40003800000 */
[----:B------:R-:W-:-:S04]  /*1e90*/  SHF.L.U32 R3, R12, 0x1f, RZ ;  /* 0x0000001f0c037819 */ /* 0x000fc800000006ff */
[----:B------:R-:W4:Y:S02]  /*1ea0*/  SYNCS.PHASECHK.TRANS64.TRYWAIT P0, [UR33+0x88], R3 ;  /* 0x00008803ff0075a7 */ /* 0x000f240008001121 */
[----:B----4-:R-:W-:Y:S05]  /*1eb0*/  @!P0 BRA `(.L_x_28) ;  /* 0x0000006400f48947 */ /* 0x010fea0003800000 */
.L_x_27:
[----:B------:R4:W-:Y:S01]  /*1ec0*/  @P3 SYNCS.ARRIVE.TRANS64 RZ, [UR33], R2 ;  /* 0x00000002ffff39a7 */ /* 0x0009e20008000021 */
[----:B------:R-:W-:Y:S02]  /*1ed0*/  ULOP3.LUT UR5, UR21, 0x2, URZ, 0xfc, !UPT ;  /* 0x0000000215057892 */ /* 0x000fe4000f8efcff */
[----:B------:R-:W-:Y:S02]  /*1ee0*/  UIADD3 UR16, UPT, UPT, UR16, 0x1, URZ ;  /* 0x0000000110107890 */ /* 0x000fe4000fffe0ff */
[----:B------:R-:W-:Y:S02]  /*1ef0*/  UISETP.NE.AND UP0, UPT, UR5, 0x2, UPT ;  /* 0x000000020500788c */ /* 0x000fe4000bf05270 */
[----:B------:R-:W-:-:S07]  /*1f00*/  UISETP.NE.AND UP2, UPT, UR16, 0x1, UPT ;  /* 0x000000011000788c */ /* 0x000fce000bf45270 */
[----:B------:R-:W-:Y:S05]  /*1f10*/  BRA.U UP0, `(.L_x_29) ;  /* 0x0000000100047547 */ /* 0x000fea000b800000 */
[----:B-1-3--:R-:W-:Y:S05]  /*1f20*/  BPT.TRAP 0x1 ;  /* 0x000000040000795c */ /* 0x00afea0000300000 */
.L_x_29:
[----:B------:R-:W-:Y:S04]  /*1f30*/  BSSY.RECONVERGENT B0, `(.L_x_30) ;  /* 0x0000003000007945 */ /* 0x000fe80003800200 */
[----:B------:R-:W-:Y:S05]  /*1f40*/  @!P2 BRA `(.L_x_31) ;  /* 0x000000000004a947 */ /* 0x000fea0003800000 */
[----:B-1-3--:R-:W-:Y:S05]  /*1f50*/  BPT.TRAP 0x1 ;  /* 0x000000040000795c */ /* 0x00afea0000300000 */
.L_x_31:
[----:B-1-3--:R-:W-:Y:S05]  /*1f60*/  BSYNC.RECONVERGENT B0 ;  /* 0x0000000000007941 */ /* 0x00afea0003800200 */
.L_x_30:
[----:B------:R-:W-:Y:S02]  /*1f70*/  UIADD3 UR5, UPT, UPT, UR4, 0x1, URZ ;  /* 0x0000000104057890 */ /* 0x000fe4000fffe0ff */
[----:B------:R-:W-:Y:S02]  /*1f80*/  USHF.L.U32 UR8, UR4, 0xc, URZ ;  /* 0x0000000c04087899 */ /* 0x000fe400080006ff */
[----:B------:R-:W-:Y:S02]  /*1f90*/  UISETP.NE.AND UP0, UPT, UR5, 0x11, UPT ;  /* 0x000000110500788c */ /* 0x000fe4000bf05270 */
[----:B------:R-:W-:Y:S02]  /*1fa0*/  ULOP3.LUT UR32, UR8, UR28, URZ, 0xfc, !UPT ;  /* 0x0000001c08207292 */ /* 0x000fe4000f8efcff */
[----:B------:R-:W-:Y:S02]  /*1fb0*/  USEL UR7, URZ, 0x1, UP0 ;  /* 0x00000001ff077887 */ /* 0x000fe40008000000 */
[----:B------:R-:W-:-:S02]  /*1fc0*/  USEL UR6, UR5, URZ, UP0 ;  /* 0x000000ff05067287 */ /* 0x000fc40008000000 */
[----:B------:R-:W-:Y:S02]  /*1fd0*/  UIADD3 UR14, UP1, UPT, UR26, 0x80, URZ ;  /* 0x000000801a0e7890 */ /* 0x000fe4000ff3e0ff */
[----:B------:R-:W-:Y:S01]  /*1fe0*/  ULEA UR5, UR6, UR13, 0x3 ;  /* 0x0000000d06057291 */ /* 0x000fe2000f8e18ff */
[----:B------:R-:W-:Y:S01]  /*1ff0*/  LOP3.LUT R12, R12, UR7, RZ, 0x3c, !PT ;  /* 0x000000070c0c7c12 */ /* 0x000fe2000f8e3cff */
[----:B------:R-:W-:Y:S02]  /*2000*/  ULEA UR32, UR32, UR13, 0x1 ;  /* 0x0000000d20207291 */ /* 0x000fe4000f8e08ff */
[----:B------:R-:W-:Y:S01]  /*2010*/  UIADD3 UR4, UP0, UPT, UR26, 0x180, URZ ;  /* 0x000001801a047890 */ /* 0x000fe2000ff1e0ff */
[----:B--2---:R-:W-:Y:S01]  /*2020*/  SHF.L.U32 R0, R12, 0x1f, RZ ;  /* 0x0000001f0c007819 */ /* 0x004fe200000006ff */
[----:B------:R-:W-:Y:S02]  /*2030*/  ULOP3.LUT UR33, UR33, 0xfefffff8, URZ, 0xc0, !UPT ;  /* 0xfefffff821217892 */ /* 0x000fe4000f8ec0ff */
[----:B------:R-:W-:Y:S01]  /*2040*/  UIADD3.X UR15, UPT, UPT, URZ, UR27, URZ, UP1, !UPT ;  /* 0x0000001bff0f7290 */ /* 0x000fe20008ffe4ff */
[----:B------:R1:W2:Y:S01]  /*2050*/  SYNCS.PHASECHK.TRANS64.TRYWAIT P0, [UR5+0x88], R0 ;  /* 0x00008800ff0075a7 */ /* 0x0002a20008001105 */
[----:B------:R-:W-:-:S02]  /*2060*/  UIADD3 UR32, UPT, UPT, UR32, 0x3400, URZ ;  /* 0x0000340020207890 */ /* 0x000fc4000fffe0ff */
[----:B------:R-:W-:Y:S02]  /*2070*/  UPRMT UR7, URZ, 0x5410, UR24 ;  /* 0x00005410ff077896 */ /* 0x000fe40008000018 */
[----:B------:R-:W-:Y:S02]  /*2080*/  UIADD3 UR8, UPT, UPT, UR13, 0x25400, UR8 ;  /* 0x000254000d087890 */ /* 0x000fe4000fffe008 */
[----:B------:R-:W-:Y:S01]  /*2090*/  UIADD3.X UR5, UPT, UPT, URZ, UR27, URZ, UP0, !UPT ;  /* 0x0000001bff057290 */ /* 0x000fe200087fe4ff */
[----:B------:R-:W-:Y:S01]  /*20a0*/  UMOV UR18, 0x0 ;  /* 0x0000000000127882 */ /* 0x000fe20000000000 */
[----:B------:R-:W-:Y:S01]  /*20b0*/  UMOV UR19, 0x10000000 ;  /* 0x1000000000137882 */ /* 0x000fe20000000000 */
[----:B------:R-:W-:Y:S01]  /*20c0*/  UMOV UR10, UR34 ;  /* 0x00000022000a7c82 */ /* 0x000fe20008000000 */
[----:B------:R-:W-:Y:S01]  /*20d0*/  UMOV UR12, UR36 ;  /* 0x00000024000c7c82 */ /* 0x000fe20008000000 */
[----:B------:R-:W-:Y:S01]  /*20e0*/  UMOV UR9, UR33 ;  /* 0x0000002100097c82 */ /* 0x000fe20008000000 */
[----:B------:R3:W-:Y:S03]  /*20f0*/  UTMALDG.3D.MULTICAST.2CTA [UR32], [UR14], UR7, desc[UR18] ;  /* 0x000012200e0073b4 */ /* 0x0007e60008211807 */
[----:B------:R4:W-:Y:S01]  /*2100*/  UTMALDG.3D.2CTA [UR8], [UR4], desc[UR18] ;  /* 0x00001208040075b4 */ /* 0x0009e20008211000 */
[----:B---3--:R-:W-:Y:S01]  /*2110*/  UIADD3 UR34, UPT, UPT, UR34, 0x40, URZ ;  /* 0x0000004022227890 */ /* 0x008fe2000fffe0ff */
[----:B------:R-:W-:Y:S01]  /*2120*/  UMOV UR7, UR29 ;  /* 0x0000001d00077c82 */ /* 0x000fe20008000000 */
[----:B----4-:R-:W-:Y:S01]  /*2130*/  UMOV UR4, UR6 ;  /* 0x0000000600047c82 */ /* 0x010fe20008000000 */
[----:B------:R-:W-:Y:S09]  /*2140*/  BRA.U UP2, `(.L_x_32) ;  /* 0xfffffffd02447547 */ /* 0x000ff2000b83ffff */
.L_x_26:
[----:B------:R-:W-:Y:S01]  /*2150*/  ULEA UR4, UR6, UR13, 0x3 ;  /* 0x0000000d06047291 */ /* 0x000fe2000f8e18ff */
[----:B-12---:R-:W-:Y:S01]  /*2160*/  SHF.L.U32 R0, R12, 0x1f, RZ ;  /* 0x0000001f0c007819 */ /* 0x006fe200000006ff */
[----:B------:R-:W-:Y:S01]  /*2170*/  @!P1 SYNCS.ARRIVE.TRANS64.A1T0 RZ, [UR13+0x148], RZ ;  /* 0x000148ffffff99a7 */ /* 0x000fe2000810000d */
[----:B------:R-:W-:-:S06]  /*2180*/  UISETP.GT.AND UP0, UPT, UR41, UR40, UPT ;  /* 0x000000282900728c */ /* 0x000fcc000bf04270 */
[----:B----4-:R1:W2:Y:S03]  /*2190*/  SYNCS.PHASECHK.TRANS64.TRYWAIT P0, [UR4+0x88], R0 ;  /* 0x00008800ff0075a7 */ /* 0x0102a60008001104 */
[----:B------:R-:W-:Y:S05]  /*21a0*/  BRA.U !UP0, `(.L_x_33) ;  /* 0x0000000108c07547 */ /* 0x000fea000b800000 */
[----:B------:R-:W-:Y:S01]  /*21b0*/  UIADD3 UR25, UPT, UPT, UR44, UR7, URZ ;  /* 0x000000072c197290 */ /* 0x000fe2000fffe0ff */
[----:B------:R-:W-:-:S11]  /*21c0*/  UMOV UR4, UR6 ;  /* 0x0000000600047c82 */ /* 0x000fd60008000000 */
.L_x_39:
[----:B------:R-:W-:Y:S01]  /*21d0*/  ULEA UR17, UR4, UR13, 0x3 ;  /* 0x0000000d04117291 */ /* 0x000fe2000f8e18ff */
[----:B--2---:R-:W-:Y:S01]  /*21e0*/  @P3 MOV R2, 0x6000 ;  /* 0x0000600000023802 */ /* 0x004fe20000000f00 */
[----:B-12---:R-:W-:Y:S10]  /*21f0*/  @P0 BRA `(.L_x_34) ;  /* 0x00000000000c0947 */ /* 0x006ff40003800000 */
[----:B------:R-:W-:-:S04]  /*2200*/  SHF.L.U32 R3, R12, 0x1f, RZ ;  /* 0x0000001f0c037819 */ /* 0x000fc800000006ff */
[----:B------:R-:W2:Y:S02]  /*2210*/  SYNCS.PHASECHK.TRANS64.TRYWAIT P0, [UR17+0x88], R3 ;  /* 0x00008803ff0075a7 */ /* 0x000ea40008001111 */
[----:B--2---:R-:W-:Y:S05]  /*2220*/  @!P0 BRA `(.L_x_35) ;  /* 0x0000006400308947 */ /* 0x004fea0003800000 */
.L_x_34:
[----:B------:R2:W-:Y:S01]  /*2230*/  @P3 SYNCS.ARRIVE.TRANS64 RZ, [UR17], R2 ;  /* 0x00000002ffff39a7 */ /* 0x0005e20008000011 */
[----:B------:R-:W-:-:S04]  /*2240*/  ULOP3.LUT UR5, UR21, 0x2, URZ, 0xfc, !UPT ;  /* 0x0000000215057892 */ /* 0x000fc8000f8efcff */
[----:B------:R-:W-:-:S09]  /*2250*/  UISETP.NE.AND UP0, UPT, UR5, 0x2, UPT ;  /* 0x000000020500788c */ /* 0x000fd2000bf05270 */
[----:B------:R-:W-:Y:S05]  /*2260*/  BRA.U UP0, `(.L_x_36) ;  /* 0x0000000100047547 */ /* 0x000fea000b800000 */
[----:B---3--:R-:W-:Y:S05]  /*2270*/  BPT.TRAP 0x1 ;  /* 0x000000040000795c */ /* 0x008fea0000300000 */
.L_x_36:
[----:B------:R-:W-:Y:S04]  /*2280*/  BSSY.RECONVERGENT B0, `(.L_x_37) ;  /* 0x0000003000007945 */ /* 0x000fe80003800200 */
[----:B------:R-:W-:Y:S05]  /*2290*/  @!P2 BRA `(.L_x_38) ;  /* 0x000000000004a947 */ /* 0x000fea0003800000 */
[----:B---3--:R-:W-:Y:S05]  /*22a0*/  BPT.TRAP 0x1 ;  /* 0x000000040000795c */ /* 0x008fea0000300000 */
.L_x_38:
[----:B---3--:R-:W-:Y:S05]  /*22b0*/  BSYNC.RECONVERGENT B0 ;  /* 0x0000000000007941 */ /* 0x008fea0003800200 */
.L_x_37:
[----:B------:R-:W-:Y:S02]  /*22c0*/  UIADD3 UR5, UPT, UPT, UR4, 0x1, URZ ;  /* 0x0000000104057890 */ /* 0x000fe4000fffe0ff */
[----:B------:R-:W-:Y:S02]  /*22d0*/  UIADD3 UR14, UP1, UPT, UR26, 0x80, URZ ;  /* 0x000000801a0e7890 */ /* 0x000fe4000ff3e0ff */
[----:B------:R-:W-:Y:S02]  /*22e0*/  UISETP.NE.AND UP0, UPT, UR5, 0x11, UPT ;  /* 0x000000110500788c */ /* 0x000fe4000bf05270 */
[----:B------:R-:W-:Y:S02]  /*22f0*/  ULEA UR16, UR4, UR30, 0xd ;  /* 0x0000001e04107291 */ /* 0x000fe4000f8e68ff */
[----:B------:R-:W-:Y:S02]  /*2300*/  USEL UR8, URZ, 0x1, UP0 ;  /* 0x00000001ff087887 */ /* 0x000fe40008000000 */
[----:B------:R-:W-:-:S02]  /*2310*/  USEL UR6, UR5, URZ, UP0 ;  /* 0x000000ff05067287 */ /* 0x000fc40008000000 */
[----:B------:R-:W-:Y:S02]  /*2320*/  UIADD3 UR22, UP0, UPT, UR26, 0x180, URZ ;  /* 0x000001801a167890 */ /* 0x000fe4000ff1e0ff */
[----:B------:R-:W-:Y:S01]  /*2330*/  LOP3.LUT R12, R12, UR8, RZ, 0x3c, !PT ;  /* 0x000000080c0c7c12 */ /* 0x000fe2000f8e3cff */
[----:B------:R-:W-:Y:S02]  /*2340*/  ULEA UR8, UR4, UR13, 0xc ;  /* 0x0000000d04087291 */ /* 0x000fe4000f8e60ff */
[----:B------:R-:W-:Y:S01]  /*2350*/  ULEA UR5, UR6, UR13, 0x3 ;  /* 0x0000000d06057291 */ /* 0x000fe2000f8e18ff */
[----:B-1----:R-:W-:Y:S01]  /*2360*/  SHF.L.U32 R0, R12, 0x1f, RZ ;  /* 0x0000001f0c007819 */ /* 0x002fe200000006ff */
[----:B------:R-:W-:Y:S02]  /*2370*/  USHF.L.U32 UR18, UR7, 0x6, URZ ;  /* 0x0000000607127899 */ /* 0x000fe400080006ff */
[----:B------:R-:W-:Y:S02]  /*2380*/  ULOP3.LUT UR17, UR17, 0xfefffff8, URZ, 0xc0, !UPT ;  /* 0xfefffff811117892 */ /* 0x000fe4000f8ec0ff */
[----:B------:R-:W-:-:S02]  /*2390*/  UIADD3.X UR15, UPT, UPT, URZ, UR27, URZ, UP1, !UPT ;  /* 0x0000001bff0f7290 */ /* 0x000fc40008ffe4ff */
[----:B------:R-:W-:Y:S01]  /*23a0*/  UPRMT UR4, URZ, 0x5410, UR24 ;  /* 0x00005410ff047896 */ /* 0x000fe20008000018 */
[----:B------:R4:W1:Y:S01]  /*23b0*/  SYNCS.PHASECHK.TRANS64.TRYWAIT P0, [UR5+0x88], R0 ;  /* 0x00008800ff0075a7 */ /* 0x0008620008001105 */
[----:B------:R-:W-:Y:S02]  /*23c0*/  UIADD3 UR8, UPT, UPT, UR8, 0x25400, URZ ;  /* 0x0002540008087890 */ /* 0x000fe4000fffe0ff */
[----:B------:R-:W-:Y:S01]  /*23d0*/  UIADD3.X UR23, UPT, UPT, URZ, UR27, URZ, UP0, !UPT ;  /* 0x0000001bff177290 */ /* 0x000fe200087fe4ff */
[----:B------:R-:W-:Y:S01]  /*23e0*/  UMOV UR32, 0x0 ;  /* 0x0000000000207882 */ /* 0x000fe20000000000 */
[----:B------:R-:W-:Y:S01]  /*23f0*/  UMOV UR33, 0x10000000 ;  /* 0x1000000000217882 */ /* 0x000fe20000000000 */
[----:B------:R-:W-:Y:S01]  /*2400*/  UMOV UR19, UR35 ;  /* 0x0000002300137c82 */ /* 0x000fe20008000000 */
[----:B------:R-:W-:Y:S01]  /*2410*/  UMOV UR20, UR36 ;  /* 0x0000002400147c82 */ /* 0x000fe20008000000 */
[----:B------:R-:W-:Y:S01]  /*2420*/  UMOV UR12, UR36 ;  /* 0x00000024000c7c82 */ /* 0x000fe20008000000 */
[----:B------:R-:W-:Y:S01]  /*2430*/  UMOV UR9, UR17 ;  /* 0x0000001100097c82 */ /* 0x000fe20008000000 */
[----:B------:R-:W-:Y:S01]  /*2440*/  UMOV UR10, UR18 ;  /* 0x00000012000a7c82 */ /* 0x000fe20008000000 */
[----:B------:R3:W-:Y:S01]  /*2450*/  UTMALDG.3D.MULTICAST.2CTA [UR16], [UR14], UR4, desc[UR32] ;  /* 0x000020100e0073b4 */ /* 0x0007e20008211804 */
[----:B------:R-:W-:-:S04]  /*2460*/  UIADD3 UR7, UPT, UPT, UR7, 0x1, URZ ;  /* 0x0000000107077890 */ /* 0x000fc8000fffe0ff */
[----:B------:R-:W-:Y:S01]  /*2470*/  UISETP.NE.AND UP0, UPT, UR7, UR25, UPT ;  /* 0x000000190700728c */ /* 0x000fe2000bf05270 */
[----:B------:R4:W-:Y:S01]  /*2480*/  UTMALDG.3D.2CTA [UR8], [UR22], desc[UR32] ;  /* 0x00002008160075b4 */ /* 0x0009e20008211000 */
[----:B---3--:R-:W-:-:S07]  /*2490*/  UMOV UR4, UR6 ;  /* 0x0000000600047c82 */ /* 0x008fce0008000000 */
[----:B----4-:R-:W-:Y:S05]  /*24a0*/  BRA.U UP0, `(.L_x_39) ;  /* 0xfffffffd00487547 */ /* 0x010fea000b83ffff */
.L_x_33:
[C---:B------:R-:W-:Y:S01]  /*24b0*/  LEA R3, R11.reuse, UR13, 0x3 ;  /* 0x0000000d0b037c11 */ /* 0x040fe2000f8e18ff */
[----:B------:R-:W-:Y:S01]  /*24c0*/  NOP ;  /* 0x0000000000007918 */ /* 0x000fe20000000000 */
[----:B-1----:R-:W-:Y:S02]  /*24d0*/  SHF.L.U32 R0, R10, 0x1f, RZ ;  /* 0x0000001f0a007819 */ /* 0x002fe400000006ff */
[----:B------:R-:W-:Y:S02]  /*24e0*/  LEA R4, R11, UR13, 0x4 ;  /* 0x0000000d0b047c11 */ /* 0x000fe4000f8e20ff */
[----:B--2---:R-:W1:Y:S02]  /*24f0*/  SYNCS.PHASECHK.TRANS64.TRYWAIT P0, [R3+URZ+0x150], R0 ;  /* 0x00015000030075a7 */ /* 0x004e6400080011ff */
[----:B-1----:R-:W-:Y:S05]  /*2500*/  @!P0 BRA `(.L_x_40) ;  /* 0x0000006000908947 */ /* 0x002fea0003800000 */
.L_x_150:
[----:B------:R-:W2:Y:S01]  /*2510*/  LDS.128 R4, [R4+0x1e0] ;  /* 0x0001e00004047984 */ /* 0x000ea20000000c00 */
[----:B------:R-:W-:Y:S01]  /*2520*/  UISETP.GE.AND UP0, UPT, UR42, 0x1, UPT ;  /* 0x000000012a00788c */ /* 0x000fe2000bf06270 */
[----:B------:R-:W-:Y:S01]  /*2530*/  @!PT LDS RZ, [RZ] ;  /* 0x00000000fffff984 */ /* 0x000fe20000000800 */
[----:B------:R-:W-:Y:S01]  /*2540*/  @!PT LDS RZ, [RZ] ;  /* 0x00000000fffff984 */ /* 0x000fe20000000800 */
[----:B------:R-:W-:Y:S01]  /*2550*/  @!PT LDS RZ, [RZ] ;  /* 0x00000000fffff984 */ /* 0x000fe20000000800 */
[----:B------:R-:W-:Y:S01]  /*2560*/  @!PT LDS RZ, [RZ] ;  /* 0x00000000fffff984 */ /* 0x000fe20000000800 */
[----:B------:R4:W-:Y:S06]  /*2570*/  MEMBAR.ALL.CTA ;  /* 0x0000000000007992 */ /* 0x0009ec0000008000 */
[----:B----4-:R-:W4:Y:S01]  /*2580*/  FENCE.VIEW.ASYNC.S ;  /* 0x00000000000073c6 */ /* 0x010f220000000000 */
[----:B--2---:R-:W-:-:S13]  /*2590*/  LOP3.LUT P0, RZ, R6, 0x1, RZ, 0xc0, !PT ;  /* 0x0000000106ff7812 */ /* 0x004fda000780c0ff */
[----:B----4-:R-:W-:Y:S01]  /*25a0*/  VOTEU.ANY UP1, P0 ;  /* 0x0000000000ff7886 */ /* 0x010fe20000020100 */
[----:B------:R-:W-:-:S13]  /*25b0*/  PLOP3.LUT P0, PT, PT, PT, UP1, 0x80, 0x8 ;  /* 0x000000000008781c */ /* 0x000fda0003f0f018 */
[----:B-1----:R-:W-:Y:S02]  /*25c0*/  @P0 LOP3.LUT R0, R5, 0xffff, RZ, 0xc0, !PT ;  /* 0x0000ffff05000812 */ /* 0x002fe400078ec0ff */
[----:B------:R-:W-:Y:S02]  /*25d0*/  @P0 MOV R2, R4 ;  /* 0x0000000400020202 */ /* 0x000fe40000000f00 */
[----:B------:R-:W-:Y:S01]  /*25e0*/  @P0 R2UR UR5, R0 ;  /* 0x00000000000502ca */ /* 0x000fe200000e0000 */
[----:B------:R-:W-:Y:S01]  /*25f0*/  VIADD R0, R3, 0x160 ;  /* 0x0000016003007836 */ /* 0x000fe20000000000 */
[----:B------:R-:W-:Y:S02]  /*2600*/  @P0 SHF.R.U32.HI R4, RZ, 0x10, R5 ;  /* 0x00000010ff040819 */ /* 0x000fe40000011605 */
[----:B------:R-:W-:Y:S02]  /*2610*/  @P0 R2UR UR7, R2 ;  /* 0x00000000020702ca */ /* 0x000fe400000e0000 */
[----:B------:R-:W-:-:S02]  /*2620*/  PRMT R0, RZ, 0x654, R0 ;  /* 0x00000654ff007816 */ /* 0x000fc40000000000 */
[----:B------:R-:W-:Y:S02]  /*2630*/  @P0 R2UR UR4, R4 ;  /* 0x00000000040402ca */ /* 0x000fe400000e0000 */
[----:B------:R1:W-:Y:S03]  /*2640*/  SYNCS.ARRIVE.TRANS64.RED.A1T0 RZ, [R0+URZ], RZ ;  /* 0x000000ff00ff79a7 */ /* 0x0003e600081004ff */
[----:B------:R-:W-:-:S04]  /*2650*/  @UP1 UMOV UR31, UR5 ;  /* 0x00000005001f1c82 */ /* 0x000fc80008000000 */
[----:B------:R-:W-:-:S04]  /*2660*/  @UP1 UMOV UR37, UR7 ;  /* 0x0000000700251c82 */ /* 0x000fc80008000000 */
[----:B------:R-:W-:Y:S01]  /*2670*/  @UP1 UMOV UR36, UR4 ;  /* 0x0000000400241c82 */ /* 0x000fe20008000000 */
[----:B------:R-:W-:Y:S05]  /*2680*/  BRA.U !UP0, `(.L_x_41) ;  /* 0x0000000108d47547 */ /* 0x000fea000b800000 */
[----:B------:R-:W3:Y:S01]  /*2690*/  LDCU.128 UR16, c[0x0][0xb10] ;  /* 0x00016200ff1077ac */ /* 0x000ee20008000c00 */
[----:B------:R-:W2:Y:S01]  /*26a0*/  LDCU UR12, c[0x0][0xb20] ;  /* 0x00016400ff0c77ac */ /* 0x000ea20008000800 */
[----:B------:R-:W4:Y:S01]  /*26b0*/  LDCU UR20, c[0x0][0xb0c] ;  /* 0x00016180ff1477ac */ /* 0x000f220008000800 */
[----:B------:R-:W1:Y:S01]  /*26c0*/  LDCU.64 UR8, c[0x0][0xb28] ;  /* 0x00016500ff0877ac */ /* 0x000e620008000a00 */
[----:B------:R-:W-:Y:S02]  /*26d0*/  UISETP.NE.AND UP3, UPT, UR42, 0x1, UPT ;  /* 0x000000012a00788c */ /* 0x000fe4000bf65270 */
[----:B---3--:R-:W-:Y:S02]  /*26e0*/  UIMAD.WIDE.U32 UR10, UR38, UR19, URZ ;  /* 0x00000013260a72a5 */ /* 0x008fe4000f8e00ff */
[----:B------:R-:W-:Y:S02]  /*26f0*/  UIMAD.WIDE.U32 UR4, UR39, UR16, URZ ;  /* 0x00000010270472a5 */ /* 0x000fe4000f8e00ff */
[----:B------:R-:W-:-:S02]  /*2700*/  UISETP.NE.AND UP0, UPT, UR18, 0x1, UPT ;  /* 0x000000011200788c */ /* 0x000fc4000bf05270 */
[----:B------:R-:W-:Y:S01]  /*2710*/  UIMAD.WIDE.U32 UR22, UR31, UR19, URZ ;  /* 0x000000131f1672a5 */ /* 0x000fe2000f8e00ff */
[----:B------:R-:W-:Y:S02]  /*2720*/  UMOV UR10, UR11 ;  /* 0x0000000b000a7c82 */ /* 0x000fe40008000000 */
[----:B------:R-:W-:Y:S01]  /*2730*/  UMOV UR4, UR5 ;  /* 0x0000000500047c82 */ /* 0x000fe20008000000 */
[----:B--2---:R-:W-:Y:S02]  /*2740*/  USHF.R.U32.HI UR10, URZ, UR12, UR10 ;  /* 0x0000000cff0a7299 */ /* 0x004fe4000801160a */
[----:B----4-:R-:W-:Y:S02]  /*2750*/  UISETP.NE.AND UP2, UPT, UR20, 0x1, UPT ;  /* 0x000000011400788c */ /* 0x010fe4000bf45270 */
[----:B------:R-:W-:Y:S02]  /*2760*/  USHF.R.U32.HI UR4, URZ, UR17, UR4 ;  /* 0x00000011ff047299 */ /* 0x000fe40008011604 */
[----:B------:R-:W-:-:S02]  /*2770*/  USEL UR5, UR38, UR10, !UP0 ;  /* 0x0000000a26057287 */ /* 0x000fc4000c000000 */
[----:B------:R-:W-:Y:S02]  /*2780*/  USEL UR7, UR39, UR4, !UP2 ;  /* 0x0000000427077287 */ /* 0x000fe4000d000000 */
[----:B-1----:R-:W-:Y:S01]  /*2790*/  UIMAD.WIDE.U32 UR10, UR5, UR8, URZ ;  /* 0x00000008050a72a5 */ /* 0x002fe2000f8e00ff */
[----:B------:R-:W-:Y:S01]  /*27a0*/  UMOV UR4, UR23 ;  /* 0x0000001700047c82 */ /* 0x000fe20008000000 */
[----:B------:R-:W-:Y:S02]  /*27b0*/  UIMAD.WIDE.U32 UR14, UR37, UR16, URZ ;  /* 0x00000010250e72a5 */ /* 0x000fe4000f8e00ff */
[----:B------:R-:W-:-:S03]  /*27c0*/  UIMAD.WIDE.U32 UR22, UR7, UR8, URZ ;  /* 0x00000008071672a5 */ /* 0x000fc6000f8e00ff */
[----:B------:R-:W-:Y:S01]  /*27d0*/  UMOV UR10, UR11 ;  /* 0x0000000b000a7c82 */ /* 0x000fe20008000000 */
[----:B------:R-:W-:Y:S02]  /*27e0*/  USHF.R.U32.HI UR4, URZ, UR12, UR4 ;  /* 0x0000000cff047299 */ /* 0x000fe40008011604 */
[----:B------:R-:W-:Y:S01]  /*27f0*/  @UP3 USHF.R.U32.HI UR5, URZ, UR9, UR10 ;  /* 0x00000009ff053299 */ /* 0x000fe2000801160a */
[----:B------:R-:W-:Y:S01]  /*2800*/  UMOV UR14, UR15 ;  /* 0x0000000f000e7c82 */ /* 0x000fe20008000000 */
[----:B------:R-:W-:Y:S01]  /*2810*/  UMOV UR22, UR23 ;  /* 0x0000001700167c82 */ /* 0x000fe20008000000 */
[----:B------:R-:W-:Y:S02]  /*2820*/  USHF.R.U32.HI UR17, URZ, UR17, UR14 ;  /* 0x00000011ff117299 */ /* 0x000fe4000801160e */
[----:B------:R-:W-:Y:S02]  /*2830*/  USEL UR4, UR31, UR4, !UP0 ;  /* 0x000000041f047287 */ /* 0x000fe4000c000000 */
[----:B------:R-:W-:-:S02]  /*2840*/  @UP3 USHF.R.U32.HI UR7, URZ, UR9, UR22 ;  /* 0x00000009ff073299 */ /* 0x000fc40008011616 */
[----:B------:R-:W-:Y:S02]  /*2850*/  UIMAD UR10, UR42, UR5, URZ ;  /* 0x000000052a0a72a4 */ /* 0x000fe4000f8e02ff */
[----:B------:R-:W-:Y:S02]  /*2860*/  USEL UR5, UR37, UR17, !UP2 ;  /* 0x0000001125057287 */ /* 0x000fe4000d000000 */
[----:B------:R-:W-:Y:S02]  /*2870*/  UIMAD UR12, UR42, UR7, URZ ;  /* 0x000000072a0c72a4 */ /* 0x000fe4000f8e02ff */
[----:B------:R-:W-:Y:S02]  /*2880*/  UISETP.GE.AND UP0, UPT, UR4, UR10, UPT ;  /* 0x0000000a0400728c */ /* 0x000fe4000bf06270 */
[----:B------:R-:W-:Y:S02]  /*2890*/  UIMAD.WIDE.U32 UR10, UR4, UR8, URZ ;  /* 0x00000008040a72a5 */ /* 0x000fe4000f8e00ff */
[----:B------:R-:W-:-:S02]  /*28a0*/  UISETP.GE.OR UP0, UPT, UR5, UR12, UP0 ;  /* 0x0000000c0500728c */ /* 0x000fc40008706670 */
        /* <DEDUP_REMOVED lines=19> */
.L_x_41:
[----:B------:R-:W2:Y:S02]  /*29e0*/  LDCU UR4, c[0x0][0xb30] ;  /* 0x00016600ff0477ac */ /* 0x000ea40008000800 */
[----:B--2---:R-:W-:-:S09]  /*29f0*/  UISETP.NE.AND UP0, UPT, UR4, 0x1, UPT ;  /* 0x000000010400788c */ /* 0x004fd2000bf05270 */
[----:B------:R-:W-:Y:S05]  /*2a00*/  BRA.U UP0, `(.L_x_42) ;  /* 0x0000000100447547 */ /* 0x000fea000b800000 */
[----:B------:R-:W2:Y:S01]  /*2a10*/  LDCU.128 UR16, c[0x0][0xb10] ;  /* 0x00016200ff1077ac */ /* 0x000ea20008000c00 */
[----:B------:R-:W4:Y:S01]  /*2a20*/  LDCU UR10, c[0x0][0xb0c] ;  /* 0x00016180ff0a77ac */ /* 0x000f220008000800 */
[----:B------:R-:W1:Y:S01]  /*2a30*/  LDCU UR7, c[0x0][0xb20] ;  /* 0x00016400ff0777ac */ /* 0x000e620008000800 */
[----:B--2---:R-:W-:Y:S02]  /*2a40*/  UIMAD.WIDE.U32 UR8, UR37, UR16, URZ ;  /* 0x00000010250872a5 */ /* 0x004fe4000f8e00ff */
[----:B------:R-:W-:Y:S02]  /*2a50*/  UIMAD.WIDE.U32 UR4, UR31, UR19, URZ ;  /* 0x000000131f0472a5 */ /* 0x000fe4000f8e00ff */
[----:B----4-:R-:W-:Y:S02]  /*2a60*/  UISETP.NE.AND UP2, UPT, UR10, 0x1, UPT ;  /* 0x000000010a00788c */ /* 0x010fe4000bf45270 */
[----:B------:R-:W-:Y:S01]  /*2a70*/  UISETP.NE.AND UP0, UPT, UR18, 0x1, UPT ;  /* 0x000000011200788c */ /* 0x000fe2000bf05270 */
[----:B------:R-:W-:-:S02]  /*2a80*/  UMOV UR8, UR9 ;  /* 0x0000000900087c82 */ /* 0x000fc40008000000 */
[----:B------:R-:W-:Y:S01]  /*2a90*/  UMOV UR4, UR5 ;  /* 0x0000000500047c82 */ /* 0x000fe20008000000 */
[----:B------:R-:W-:Y:S02]  /*2aa0*/  USHF.R.U32.HI UR17, URZ, UR17, UR8 ;  /* 0x00000011ff117299 */ /* 0x000fe40008011608 */
[----:B-1----:R-:W-:Y:S02]  /*2ab0*/  USHF.R.U32.HI UR4, URZ, UR7, UR4 ;  /* 0x00000007ff047299 */ /* 0x002fe40008011604 */
[----:B------:R-:W-:Y:S02]  /*2ac0*/  USEL UR5, UR37, UR17, !UP2 ;  /* 0x0000001125057287 */ /* 0x000fe4000d000000 */
[----:B------:R-:W-:-:S04]  /*2ad0*/  USEL UR4, UR31, UR4, !UP0 ;  /* 0x000000041f047287 */ /* 0x000fc8000c000000 */
[----:B------:R-:W-:Y:S02]  /*2ae0*/  UIADD3 UR7, UPT, UPT, UR5, -UR4, URZ ;  /* 0x8000000405077290 */ /* 0x000fe4000fffe0ff */
[----:B------:R-:W-:Y:S02]  /*2af0*/  UIADD3 UR4, UPT, UPT, -UR5, UR4, URZ ;  /* 0x0000000405047290 */ /* 0x000fe4000fffe1ff */
[----:B------:R-:W-:Y:S02]  /*2b00*/  UIMAD UR31, UR7, UR18, UR31 ;  /* 0x00000012071f72a4 */ /* 0x000fe4000f8e021f */
[----:B------:R-:W-:-:S12]  /*2b10*/  UIMAD UR37, UR4, UR10, UR37 ;  /* 0x0000000a042572a4 */ /* 0x000fd8000f8e0225 */
.L_x_42:
[----:B------:R-:W-:Y:S01]  /*2b20*/  VIADD R11, R11, 0x1 ;  /* 0x000000010b0b7836 */ /* 0x000fe20000000000 */
[----:B------:R-:W-:Y:S02]  /*2b30*/  R2UR UR5, R53 ;  /* 0x00000000350572ca */ /* 0x000fe400000e0000 */
[----:B------:R-:W-:Y:S02]  /*2b40*/  R2UR UR4, R52 ;  /* 0x00000000340472ca */ /* 0x000fe400000e0000 */
[C---:B------:R-:W-:Y:S02]  /*2b50*/  ISETP.NE.AND P0, PT, R11.reuse, 0x2, PT ;  /* 0x000000020b00780c */ /* 0x040fe40003f05270 */
[----:B------:R-:W-:Y:S02]  /*2b60*/  PLOP3.LUT P1, PT, PT, PT, PT, 0x80, 0x8 ;  /* 0x000000000008781c */ /* 0x000fe40003f2f070 */
[----:B-1----:R-:W-:Y:S02]  /*2b70*/  SEL R0, RZ, 0x1, P0 ;  /* 0x00000001ff007807 */ /* 0x002fe40000000000 */
[----:B------:R-:W-:-:S02]  /*2b80*/  SEL R11, R11, RZ, P0 ;  /* 0x000000ff0b0b7207 */ /* 0x000fc40000000000 */
[----:B------:R-:W-:Y:S01]  /*2b90*/  LOP3.LUT R10, R10, R0, RZ, 0x3c, !PT ;  /* 0x000000000a0a7212 */ /* 0x000fe200078e3cff */
[----:B------:R-:W-:Y:S02]  /*2ba0*/  UIADD3 UR20, UPT, UPT, UR37, UR5, URZ ;  /* 0x0000000525147290 */ /* 0x000fe4000fffe0ff */
[----:B------:R-:W-:Y:S01]  /*2bb0*/  UIADD3 UR25, UPT, UPT, UR31, UR4, URZ ;  /* 0x000000041f197290 */ /* 0x000fe2000fffe0ff */
[----:B------:R-:W-:Y:S11]  /*2bc0*/  BRA.U UP1, `(.L_x_43) ;  /* 0xfffffff101387547 */ /* 0x000ff6000b83ffff */
[----:B------:R-:W-:Y:S01]  /*2bd0*/  UIADD3 UR13, UPT, UPT, UR13, 0x88, URZ ;  /* 0x000000880d0d7890 */ /* 0x000fe2000fffe0ff */
[----:B------:R-:W-:-:S03]  /*2be0*/  SHF.L.U32 R2, R12, 0x1f, RZ ;  /* 0x0000001f0c027819 */ /* 0x000fc600000006ff */
[----:B------:R-:W-:-:S09]  /*2bf0*/  ULEA UR4, UR6, UR13, 0x3 ;  /* 0x0000000d06047291 */ /* 0x000fd2000f8e18ff */
[----:B------:R-:W1:Y:S02]  /*2c00*/  SYNCS.PHASECHK.TRANS64.TRYWAIT P0, [UR4], R2 ;  /* 0x00000002ff0075a7 */ /* 0x000e640008001104 */
[----:B-1----:R-:W-:Y:S05]  /*2c10*/  @!P0 BRA `(.L_x_44) ;  /* 0x0000005800e08947 */ /* 0x002fea0003800000 */
.L_x_152:
[----:B------:R-:W-:-:S04]  /*2c20*/  UIADD3 UR4, UPT, UPT, UR6, 0x1, URZ ;  /* 0x0000000106047890 */ /* 0x000fc8000fffe0ff */
[----:B------:R-:W-:-:S04]  /*2c30*/  UISETP.NE.AND UP0, UPT, UR4, 0x11, UPT ;  /* 0x000000110400788c */ /* 0x000fc8000bf05270 */
[----:B------:R-:W-:Y:S02]  /*2c40*/  USEL UR6, URZ, 0x1, UP0 ;  /* 0x00000001ff067887 */ /* 0x000fe40008000000 */
[----:B------:R-:W-:-:S04]  /*2c50*/  USEL UR4, UR4, URZ, UP0 ;  /* 0x000000ff04047287 */ /* 0x000fc80008000000 */
[----:B------:R-:W-:Y:S01]  /*2c60*/  ULEA UR5, UR4, UR13, 0x3 ;  /* 0x0000000d04057291 */ /* 0x000fe2000f8e18ff */
[----:B-1----:R-:W-:-:S04]  /*2c70*/  LOP3.LUT R2, R12, UR6, RZ, 0x3c, !PT ;  /* 0x000000060c027c12 */ /* 0x002fc8000f8e3cff */
[----:B------:R-:W-:-:S04]  /*2c80*/  SHF.L.U32 R3, R2, 0x1f, RZ ;  /* 0x0000001f02037819 */ /* 0x000fc800000006ff */
[----:B------:R-:W1:Y:S02]  /*2c90*/  SYNCS.PHASECHK.TRANS64.TRYWAIT P0, [UR5], R3 ;  /* 0x00000003ff0075a7 */ /* 0x000e640008001105 */
[----:B-1----:R-:W-:Y:S05]  /*2ca0*/  @!P0 BRA `(.L_x_45) ;  /* 0x0000005800d48947 */ /* 0x002fea0003800000 */
.L_x_154:
[----:B------:R-:W-:-:S04]  /*2cb0*/  UIADD3 UR4, UPT, UPT, UR4, 0x1, URZ ;  /* 0x0000000104047890 */ /* 0x000fc8000fffe0ff */
[----:B------:R-:W-:-:S04]  /*2cc0*/  UISETP.NE.AND UP0, UPT, UR4, 0x11, UPT ;  /* 0x000000110400788c */ /* 0x000fc8000bf05270 */
[----:B------:R-:W-:Y:S02]  /*2cd0*/  USEL UR6, URZ, 0x1, UP0 ;  /* 0x00000001ff067887 */ /* 0x000fe40008000000 */
[----:B------:R-:W-:-:S04]  /*2ce0*/  USEL UR4, UR4, URZ, UP0 ;  /* 0x000000ff04047287 */ /* 0x000fc80008000000 */
[----:B------:R-:W-:Y:S01]  /*2cf0*/  ULEA UR5, UR4, UR13, 0x3 ;  /* 0x0000000d04057291 */ /* 0x000fe2000f8e18ff */
[----:B------:R-:W-:-:S04]  /*2d00*/  LOP3.LUT R2, R2, UR6, RZ, 0x3c, !PT ;  /* 0x0000000602027c12 */ /* 0x000fc8000f8e3cff */
[----:B-1----:R-:W-:-:S04]  /*2d10*/  SHF.L.U32 R3, R2, 0x1f, RZ ;  /* 0x0000001f02037819 */ /* 0x002fc800000006ff */
[----:B------:R-:W1:Y:S02]  /*2d20*/  SYNCS.PHASECHK.TRANS64.TRYWAIT P0, [UR5], R3 ;  /* 0x00000003ff0075a7 */ /* 0x000e640008001105 */
[----:B-1----:R-:W-:Y:S05]  /*2d30*/  @!P0 BRA `(.L_x_46) ;  /* 0x0000005800c88947 */ /* 0x002fea0003800000 */
.L_x_156:
        /* <DEDUP_REMOVED lines=9> */
.L_x_158:
        /* <DEDUP_REMOVED lines=9> */
.L_x_160:
        /* <DEDUP_REMOVED lines=9> */
.L_x_162:
        /* <DEDUP_REMOVED lines=9> */
.L_x_164:
        /* <DEDUP_REMOVED lines=9> */
.L_x_166:
        /* <DEDUP_REMOVED lines=9> */
.L_x_168:
        /* <DEDUP_REMOVED lines=9> */
.L_x_170:
        /* <DEDUP_REMOVED lines=9> */
.L_x_172:
        /* <DEDUP_REMOVED lines=9> */
.L_x_174:
        /* <DEDUP_REMOVED lines=9> */
.L_x_176:
        /* <DEDUP_REMOVED lines=9> */
.L_x_178:
        /* <DEDUP_REMOVED lines=9> */
.L_x_180:
        /* <DEDUP_REMOVED lines=9> */
.L_x_182:
[----:B------:R-:W-:-:S04]  /*3490*/  UIADD3 UR4, UPT, UPT, UR4, 0x1, URZ ;  /* 0x0000000104047890 */ /* 0x000fc8000fffe0ff */
[----:B------:R-:W-:-:S04]  /*34a0*/  UISETP.NE.AND UP0, UPT, UR4, 0x11, UPT ;  /* 0x000000110400788c */ /* 0x000fc8000bf05270 */
[----:B------:R-:W-:Y:S02]  /*34b0*/  USEL UR5, URZ, 0x1, UP0 ;  /* 0x00000001ff057887 */ /* 0x000fe40008000000 */
[----:B------:R-:W-:-:S04]  /*34c0*/  USEL UR4, UR4, URZ, UP0 ;  /* 0x000000ff04047287 */ /* 0x000fc80008000000 */
[----:B------:R-:W-:Y:S01]  /*34d0*/  ULEA UR4, UR4, UR13, 0x3 ;  /* 0x0000000d04047291 */ /* 0x000fe2000f8e18ff */
[----:B------:R-:W-:-:S04]  /*34e0*/  LOP3.LUT R2, R2, UR5, RZ, 0x3c, !PT ;  /* 0x0000000502027c12 */ /* 0x000fc8000f8e3cff */
[----:B------:R-:W-:Y:S01]  /*34f0*/  SHF.L.U32 R2, R2, 0x1f, RZ ;  /* 0x0000001f02027819 */ /* 0x000fe200000006ff */
[----:B-1----:R-:W-:-:S07]  /*3500*/  IMAD.U32 R0, RZ, RZ, UR4 ;  /* 0x00000004ff007e24 */ /* 0x002fce000f8e00ff */
.L_x_60:
[----:B-1----:R1:W2:Y:S02]  /*3510*/  SYNCS.PHASECHK.TRANS64.TRYWAIT P0, [R0+URZ], R2 ;  /* 0x00000002000075a7 */ /* 0x0022a400080011ff */
[----:B--2---:R-:W-:Y:S05]  /*3520*/  @!P0 NANOSLEEP.SYNCS 0x989680 ;  /* 0x009896800000895d */ /* 0x004fea0003900000 */
[----:B------:R-:W2:Y:S02]  /*3530*/  @!P0 SYNCS.PHASECHK.TRANS64 P0, [R0+URZ], R2 ;  /* 0x00000002000085a7 */ /* 0x000ea400080010ff */
[----:B--23--:R-:W-:Y:S05]  /*3540*/  @P0 EXIT ;  /* 0x000000000000094d */ /* 0x00cfea0003800000 */
[----:B------:R-:W-:Y:S05]  /*3550*/  BRA `(.L_x_60) ;  /* 0xfffffffc00ec7947 */ /* 0x000fea000383ffff */
.L_x_23:
[----:B------:R-:W2:Y:S02]  /*3560*/  S2UR UR4, SR_CgaCtaId ;  /* 0x00000000000479c3 */ /* 0x000ea40000008800 */
[----:B--2---:R-:W-:-:S04]  /*3570*/  UISETP.NE.AND UP0, UPT, UR4, URZ, UPT ;  /* 0x000000ff0400728c */ /* 0x004fc8000bf05270 */
[----:B------:R-:W-:-:S09]  /*3580*/  UISETP.NE.OR UP0, UPT, UR22, 0x1, UP0 ;  /* 0x000000011600788c */ /* 0x000fd20008705670 */
[----:B------:R-:W-:Y:S05]  /*3590*/  BRA.U UP0, `(.L_x_61) ;  /* 0x00000005004c7547 */ /* 0x000fea000b800000 */
[----:B------:R-:W2:Y:S01]  /*35a0*/  S2UR UR5, SR_CgaCtaId ;  /* 0x00000000000579c3 */ /* 0x000ea20000008800 */
[----:B------:R-:W-:Y:S01]  /*35b0*/  UMOV UR4, 0x400 ;  /* 0x0000040000047882 */ /* 0x000fe20000000000 */
[----:B------:R-:W-:Y:S01]  /*35c0*/  ISETP.GE.U32.AND P2, PT, R0, 0x8, PT ;  /* 0x000000080000780c */ /* 0x000fe20003f46070 */
[----:B------:R-:W-:Y:S01]  /*35d0*/  IMAD.MOV.U32 R12, RZ, RZ, 0x1 ;  /* 0x00000001ff0c7424 */ /* 0x000fe200078e00ff */
[----:B------:R-:W-:Y:S02]  /*35e0*/  CS2R R10, SRZ ;  /* 0x00000000000a7805 */ /* 0x000fe4000001ff00 */
[----:B------:R-:W-:Y:S01]  /*35f0*/  CS2R R8, SRZ ;  /* 0x0000000000087805 */ /* 0x000fe2000001ff00 */
[----:B--2---:R-:W-:-:S03]  /*3600*/  ULEA UR6, UR5, UR4, 0x18 ;  /* 0x0000000405067291 */ /* 0x004fc6000f8ec0ff */
[----:B------:R-:W-:-:S09]  /*3610*/  UMOV UR5, URZ ;  /* 0x000000ff00057c82 */ /* 0x000fd20008000000 */
.L_x_65:
[----:B------:R-:W-:Y:S02]  /*3620*/  LEA R2, R8, UR6, 0x3 ;  /* 0x0000000608027c11 */ /* 0x000fe4000f8e18ff */
[----:B------:R-:W-:-:S03]  /*3630*/  SHF.L.U32 R4, R9, 0x1f, RZ ;  /* 0x0000001f09047819 */ /* 0x000fc600000006ff */
[----:B------:R-:W-:Y:S01]  /*3640*/  VIADD R5, R2, 0x1c0 ;  /* 0x000001c002057836 */ /* 0x000fe20000000000 */
[----:B------:R-:W2:Y:S02]  /*3650*/  SYNCS.PHASECHK.TRANS64.TRYWAIT P0, [R2+URZ+0x1b0], R4 ;  /* 0x0001b004020075a7 */ /* 0x000ea400080011ff */
[----:B--2---:R-:W-:Y:S05]  /*3660*/  @!P0 BRA `(.L_x_62) ;  /* 0x0000005400cc8947 */ /* 0x004fea0003800000 */
.L_x_183:
[----:B------:R-:W-:Y:S01]  /*3670*/  ULEA UR4, UR5, UR6, 0x3 ;  /* 0x0000000605047291 */ /* 0x000fe2000f8e18ff */
[----:B--2---:R-:W-:Y:S01]  /*3680*/  PRMT R2, RZ, 0x654, R5 ;  /* 0x00000654ff027816 */ /* 0x004fe20000000005 */
[----:B------:R-:W-:Y:S01]  /*3690*/  @!P2 IMAD.MOV.U32 R4, RZ, RZ, 0x10 ;  /* 0x00000010ff04a424 */ /* 0x000fe200078e00ff */
[----:B------:R-:W-:Y:S01]  /*36a0*/  SHF.L.U32 R5, R12, 0x1f, RZ ;  /* 0x0000001f0c057819 */ /* 0x000fe200000006ff */
[----:B------:R-:W-:Y:S01]  /*36b0*/  UIADD3 UR7, UPT, UPT, UR4, 0x150, URZ ;  /* 0x0000015004077890 */ /* 0x000fe2000fffe0ff */
[----:B------:R2:W-:Y:S05]  /*36c0*/  SYNCS.ARRIVE.TRANS64.RED.A1T0 RZ, [R2+URZ], RZ ;  /* 0x000000ff02ff79a7 */ /* 0x0005ea00081004ff */
[----:B------:R-:W-:Y:S01]  /*36d0*/  IMAD.U32 R6, RZ, RZ, UR7 ;  /* 0x00000007ff067e24 */ /* 0x000fe2000f8e00ff */
[----:B------:R-:W3:Y:S04]  /*36e0*/  SYNCS.PHASECHK.TRANS64.TRYWAIT P0, [UR4+0x160], R5 ;  /* 0x00016005ff0075a7 */ /* 0x000ee80008001104 */
[----:B------:R-:W-:Y:S01]  /*36f0*/  PRMT R6, R0, 0x654, R6 ;  /* 0x0000065400067816 */ /* 0x000fe20000000006 */
[----:B--23--:R-:W-:Y:S06]  /*3700*/  @!P0 BRA `(.L_x_63) ;  /* 0x0000005400b88947 */ /* 0x00cfec0003800000 */
.L_x_185:
[----:B------:R-:W-:Y:S01]  /*3710*/  ULEA UR8, UR5, UR6, 0x4 ;  /* 0x0000000605087291 */ /* 0x000fe2000f8e20ff */
[----:B------:R-:W-:Y:S01]  /*3720*/  SEL R3, R6, R3, !P2 ;  /* 0x0000000306037207 */ /* 0x000fe20005000000 */
[----:B------:R-:W-:Y:S01]  /*3730*/  UIADD3 UR9, UPT, UPT, UR4, 0x150, URZ ;  /* 0x0000015004097890 */ /* 0x000fe2000fffe0ff */
[----:B--2---:R-:W-:Y:S01]  /*3740*/  LEA R2, R11, UR6, 0x3 ;  /* 0x000000060b027c11 */ /* 0x004fe2000f8e18ff */
[----:B------:R-:W-:Y:S01]  /*3750*/  UIADD3 UR8, UPT, UPT, UR8, 0x1e0, URZ ;  /* 0x000001e008087890 */ /* 0x000fe2000fffe0ff */
[----:B------:R2:W-:Y:S01]  /*3760*/  @!P2 SYNCS.ARRIVE.TRANS64.RED RZ, [R3+URZ], R4 ;  /* 0x0000000403ffa9a7 */ /* 0x0005e200080004ff */
[----:B------:R-:W-:Y:S01]  /*3770*/  UIADD3 UR4, UPT, UPT, UR5, 0x1, URZ ;  /* 0x0000000105047890 */ /* 0x000fe2000fffe0ff */
[----:B------:R-:W-:-:S03]  /*3780*/  VIADD R8, R8, 0x1 ;  /* 0x0000000108087836 */ /* 0x000fc60000000000 */
[----:B------:R-:W-:Y:S02]  /*3790*/  UISETP.NE.AND UP0, UPT, UR4, 0x2, UPT ;  /* 0x000000020400788c */ /* 0x000fe4000bf05270 */
[----:B------:R-:W-:Y:S01]  /*37a0*/  ISETP.NE.AND P0, PT, R8, 0x2, PT ;  /* 0x000000020800780c */ /* 0x000fe20003f05270 */
[----:B------:R-:W-:Y:S06]  /*37b0*/  UGETNEXTWORKID.BROADCAST [UR8], [UR9] ;  /* 0x00000000080073ca */ /* 0x000fec0008000100 */
[----:B------:R-:W-:Y:S02]  /*37c0*/  USEL UR7, URZ, 0x1, UP0 ;  /* 0x00000001ff077887 */ /* 0x000fe40008000000 */
[----:B------:R-:W-:-:S04]  /*37d0*/  USEL UR5, UR4, URZ, UP0 ;  /* 0x000000ff04057287 */ /* 0x000fc80008000000 */
[----:B------:R-:W-:Y:S02]  /*37e0*/  LOP3.LUT R12, R12, UR7, RZ, 0x3c, !PT ;  /* 0x000000070c0c7c12 */ /* 0x000fe4000f8e3cff */
[----:B--2---:R-:W-:-:S04]  /*37f0*/  SHF.L.U32 R4, R10, 0x1f, RZ ;  /* 0x0000001f0a047819 */ /* 0x004fc800000006ff */
[----:B------:R-:W2:Y:S02]  /*3800*/  SYNCS.PHASECHK.TRANS64.TRYWAIT P1, [R2+URZ+0x150], R4 ;  /* 0x00015004020075a7 */ /* 0x000ea400080211ff */
[----:B--2---:R-:W-:Y:S05]  /*3810*/  @!P1 BRA `(.L_x_64) ;  /* 0x00000054008c9947 */ /* 0x004fea0003800000 */
.L_x_186:
[C---:B--2---:R-:W-:Y:S01]  /*3820*/  LEA R4, R11.reuse, UR6, 0x4 ;  /* 0x000000060b047c11 */ /* 0x044fe2000f8e20ff */
[----:B------:R-:W-:Y:S01]  /*3830*/  VIADD R2, R2, 0x160 ;  /* 0x0000016002027836 */ /* 0x000fe20000000000 */
[----:B------:R-:W-:Y:S01]  /*3840*/  SEL R8, R8, RZ, P0 ;  /* 0x000000ff08087207 */ /* 0x000fe20000000000 */
[----:B------:R-:W-:-:S03]  /*3850*/  VIADD R11, R11, 0x1 ;  /* 0x000000010b0b7836 */ /* 0x000fc60000000000 */
[----:B------:R-:W2:Y:S01]  /*3860*/  LDS.128 R4, [R4+0x1e0] ;  /* 0x0001e00004047984 */ /* 0x000ea20000000c00 */
[----:B------:R-:W-:Y:S02]  /*3870*/  PRMT R2, RZ, 0x654, R2 ;  /* 0x00000654ff027816 */ /* 0x000fe40000000002 */
[C---:B------:R-:W-:Y:S01]  /*3880*/  ISETP.NE.AND P1, PT, R11.reuse, 0x2, PT ;  /* 0x000000020b00780c */ /* 0x040fe20003f25270 */
[----:B------:R-:W-:Y:S01]  /*3890*/  @!PT LDS RZ, [RZ] ;  /* 0x00000000fffff984 */ /* 0x000fe20000000800 */
[----:B------:R-:W-:Y:S01]  /*38a0*/  @!PT LDS RZ, [RZ] ;  /* 0x00000000fffff984 */ /* 0x000fe20000000800 */
[----:B------:R-:W-:Y:S01]  /*38b0*/  @!PT LDS RZ, [RZ] ;  /* 0x00000000fffff984 */ /* 0x000fe20000000800 */
[----:B------:R-:W-:Y:S01]  /*38c0*/  @!PT LDS RZ, [RZ] ;  /* 0x00000000fffff984 */ /* 0x000fe20000000800 */
[----:B------:R3:W-:Y:S06]  /*38d0*/  MEMBAR.ALL.CTA ;  /* 0x0000000000007992 */ /* 0x0007ec0000008000 */
[----:B---3--:R-:W3:Y:S01]  /*38e0*/  FENCE.VIEW.ASYNC.S ;  /* 0x00000000000073c6 */ /* 0x008ee20000000000 */
[----:B------:R-:W-:Y:S01]  /*38f0*/  SEL R11, R11, RZ, P1 ;  /* 0x000000ff0b0b7207 */ /* 0x000fe20000800000 */
[----:B---3--:R3:W-:Y:S01]  /*3900*/  SYNCS.ARRIVE.TRANS64.RED.A1T0 RZ, [R2+URZ], RZ ;  /* 0x000000ff02ff79a7 */ /* 0x0087e200081004ff */
[----:B--2---:R-:W-:-:S02]  /*3910*/  LOP3.LUT P3, RZ, R6, 0x1, RZ, 0xc0, !PT ;  /* 0x0000000106ff7812 */ /* 0x004fc4000786c0ff */
[----:B------:R-:W-:-:S04]  /*3920*/  SEL R4, RZ, 0x1, P1 ;  /* 0x00000001ff047807 */ /* 0x000fc80000800000 */
[----:B------:R-:W-:Y:S02]  /*3930*/  LOP3.LUT R10, R10, R4, RZ, 0x3c, !PT ;  /* 0x000000040a0a7212 */ /* 0x000fe400078e3cff */
[----:B---3--:R-:W-:-:S04]  /*3940*/  SEL R2, RZ, 0x1, P0 ;  /* 0x00000001ff027807 */ /* 0x008fc80000000000 */
[----:B------:R-:W-:Y:S01]  /*3950*/  LOP3.LUT R9, R9, R2, RZ, 0x3c, !PT ;  /* 0x0000000209097212 */ /* 0x000fe200078e3cff */
[----:B------:R-:W-:Y:S06]  /*3960*/  @P3 BRA `(.L_x_65) ;  /* 0xfffffffc002c3947 */ /* 0x000fec000383ffff */
[----:B------:R-:W-:Y:S01]  /*3970*/  ULEA UR4, UR5, UR6, 0x3 ;  /* 0x0000000605047291 */ /* 0x000fe2000f8e18ff */
[----:B------:R-:W-:-:S08]  /*3980*/  SHF.L.U32 R2, R12, 0x1f, RZ ;  /* 0x0000001f0c027819 */ /* 0x000fd000000006ff */
[----:B------:R-:W2:Y:S02]  /*3990*/  SYNCS.PHASECHK.TRANS64 P0, [UR4+0x160], R2 ;  /* 0x00016002ff0075a7 */ /* 0x000ea40008001004 */
[----:B--2---:R-:W-:Y:S05]  /*39a0*/  @P0 BRA `(.L_x_66) ;  /* 0x0000000000080947 */ /* 0x004fea0003800000 */
[----:B------:R-:W2:Y:S02]  /*39b0*/  SYNCS.PHASECHK.TRANS64.TRYWAIT P0, [UR4+0x160], R2 ;  /* 0x00016002ff0075a7 */ /* 0x000ea40008001104 */
[----:B--2---:R-:W-:Y:S05]  /*39c0*/  @!P0 BRA `(.L_x_67) ;  /* 0x0000005400348947 */ /* 0x004fea0003800000 */
.L_x_66:
[----:B------:R-:W-:-:S04]  /*39d0*/  UIADD3 UR7, UPT, UPT, UR5, 0x1, URZ ;  /* 0x0000000105077890 */ /* 0x000fc8000fffe0ff */
[----:B------:R-:W-:-:S04]  /*39e0*/  UISETP.NE.AND UP0, UPT, UR7, 0x2, UPT ;  /* 0x000000020700788c */ /* 0x000fc8000bf05270 */
[----:B------:R-:W-:Y:S02]  /*39f0*/  USEL UR8, URZ, 0x1, UP0 ;  /* 0x00000001ff087887 */ /* 0x000fe40008000000 */
[----:B------:R-:W-:-:S04]  /*3a00*/  USEL UR7, UR7, URZ, UP0 ;  /* 0x000000ff07077287 */ /* 0x000fc80008000000 */
[----:B------:R-:W-:Y:S01]  /*3a10*/  ULEA UR7, UR7, UR6, 0x3 ;  /* 0x0000000607077291 */ /* 0x000fe2000f8e18ff */
[----:B--2---:R-:W-:-:S04]  /*3a20*/  LOP3.LUT R2, R12, UR8, RZ, 0x3c, !PT ;  /* 0x000000080c027c12 */ /* 0x004fc8000f8e3cff */
[----:B------:R-:W-:-:S04]  /*3a30*/  SHF.L.U32 R0, R2, 0x1f, RZ ;  /* 0x0000001f02007819 */ /* 0x000fc800000006ff */
[----:B------:R-:W2:Y:S02]  /*3a40*/  SYNCS.PHASECHK.TRANS64 P0, [UR7+0x160], R0 ;  /* 0x00016000ff0075a7 */ /* 0x000ea40008001007 */
[----:B-12---:R-:W-:Y:S05]  /*3a50*/  @P0 EXIT ;  /* 0x000000000000094d */ /* 0x006fea0003800000 */
[----:B------:R-:W-:Y:S02]  /*3a60*/  SHF.L.U32 R2, R2, 0x1f, RZ ;  /* 0x0000001f02027819 */ /* 0x000fe400000006ff */
[----:B------:R-:W-:-:S07]  /*3a70*/  MOV R0, UR7 ;  /* 0x0000000700007c02 */ /* 0x000fce0008000f00 */
.L_x_68:
[----:B-1----:R1:W2:Y:S02]  /*3a80*/  SYNCS.PHASECHK.TRANS64.TRYWAIT P0, [R0+URZ+0x160], R2 ;  /* 0x00016002000075a7 */ /* 0x0022a400080011ff */
[----:B--2---:R-:W-:Y:S05]  /*3a90*/  @!P0 NANOSLEEP.SYNCS 0x989680 ;  /* 0x009896800000895d */ /* 0x004fea0003900000 */
[----:B------:R-:W2:Y:S02]  /*3aa0*/  @!P0 SYNCS.PHASECHK.TRANS64 P0, [R0+URZ+0x160], R2 ;  /* 0x00016002000085a7 */ /* 0x000ea400080010ff */
[----:B--2---:R-:W-:Y:S05]  /*3ab0*/  @P0 EXIT ;  /* 0x000000000000094d */ /* 0x004fea0003800000 */
[----:B------:R-:W-:Y:S05]  /*3ac0*/  BRA `(.L_x_68) ;  /* 0xfffffffc00ec7947 */ /* 0x000fea000383ffff */
.L_x_61:
[----:B------:R-:W-:Y:S05]  /*3ad0*/  BRA.U UP5, `(.L_x_69) ;  /* 0x0000001105dc7547 */ /* 0x000fea000b800000 */
[----:B------:R-:W2:Y:S01]  /*3ae0*/  S2UR UR7, SR_CgaCtaId ;  /* 0x00000000000779c3 */ /* 0x000ea20000008800 */
[----:B------:R-:W-:Y:S01]  /*3af0*/  UMOV UR4, 0x40 ;  /* 0x0000004000047882 */ /* 0x000fe20000000000 */
[----:B------:R-:W-:Y:S01]  /*3b00*/  NOP ;  /* 0x0000000000007918 */ /* 0x000fe20000000000 */
[----:B------:R-:W-:Y:S01]  /*3b10*/  UMOV UR6, 0x400 ;  /* 0x0000040000067882 */ /* 0x000fe20000000000 */
[----:B--2---:R-:W-:Y:S02]  /*3b20*/  ULEA UR5, UR7, UR4, 0x18 ;  /* 0x0000000407057291 */ /* 0x004fe4000f8ec0ff */
[----:B------:R-:W-:-:S07]  /*3b30*/  ULEA UR6, UR7, UR6, 0x18 ;  /* 0x0000000607067291 */ /* 0x000fce000f8ec0ff */
[----:B------:R-:W2:Y:S02]  /*3b40*/  LDS.U8 R0, [UR5+0x1c] ;  /* 0x00001c05ff007984 */ /* 0x000ea40008000000 */
[----:B--2---:R-:W-:-:S13]  /*3b50*/  ISETP.NE.AND P0, PT, R0, RZ, PT ;  /* 0x000000ff0000720c */ /* 0x004fda0003f05270 */
[----:B------:R-:W-:Y:S05]  /*3b60*/  @P0 BRA `(.L_x_70) ;  /* 0x0000000400080947 */ /* 0x000fea0003800000 */
[----:B------:R-:W-:Y:S02]  /*3b70*/  UISETP.NE.U32.AND UP1, UPT, UR46, 0x1, UPT ;  /* 0x000000012e00788c */ /* 0x000fe4000bf25070 */
[----:B------:R-:W-:-:S07]  /*3b80*/  UIADD3 UR7, UPT, UPT, UR5, 0x8, URZ ;  /* 0x0000000805077890 */ /* 0x000fce000fffe0ff */
[----:B------:R-:W-:Y:S05]  /*3b90*/  BRA.U !UP1, `(.L_x_71) ;  /* 0x00000001099c7547 */ /* 0x000fea000b800000 */
[----:B------:R-:W-:Y:S01]  /*3ba0*/  ELECT P0, URZ, PT ;  /* 0x0000000000ff782f */ /* 0x000fe20003800000 */
[----:B------:R-:W-:-:S12]  /*3bb0*/  BSSY B0, `(.L_x_71) ;  /* 0x0000025000007945 */ /* 0x000fd80003800000 */
[----:B------:R-:W-:Y:S05]  /*3bc0*/  @!P0 BRA `(.L_x_72) ;  /* 0x00000000008c8947 */ /* 0x000fea0003800000 */
[----:B------:R-:W-:-:S05]  /*3bd0*/  UMOV UR4, 0x10 ;  /* 0x0000001000047882 */ /* 0x000fca0000000000 */
[----:B------:R-:W-:Y:S04]  /*3be0*/  DEPBAR.LE SB2, 0x36 ;  /* 0x0000ad800000791a */ /* 0x000fe80000000000 */
[----:B------:R-:W2:Y:S02]  /*3bf0*/  UTCATOMSWS.2CTA.FIND_AND_SET.ALIGN UP0, UR4, UR4 ;  /* 0x00000004000475e3 */ /* 0x000ea40008200800 */
[----:B--2---:R-:W-:Y:S01]  /*3c00*/  MOV R10, UR4 ;  /* 0x00000004000a7c02 */ /* 0x004fe20008000f00 */
[----:B------:R-:W-:Y:S06]  /*3c10*/  BRA.U UP0, `(.L_x_73) ;  /* 0x0000000100187547 */ /* 0x000fec000b800000 */
.L_x_74:
[----:B------:R-:W-:Y:S05]  /*3c20*/  NANOSLEEP 0x64 ;  /* 0x000000640000795d */ /* 0x000fea0003800000 */
[----:B------:R-:W-:-:S05]  /*3c30*/  UMOV UR4, 0x10 ;  /* 0x0000001000047882 */ /* 0x000fca0000000000 */
[----:B------:R-:W-:Y:S04]  /*3c40*/  DEPBAR.LE SB2, 0x36 ;  /* 0x0000ad800000791a */ /* 0x000fe80000000000 */
[----:B------:R-:W2:Y:S02]  /*3c50*/  UTCATOMSWS.2CTA.FIND_AND_SET.ALIGN UP0, UR4, UR4 ;  /* 0x00000004000475e3 */ /* 0x000ea40008200800 */
[----:B--2---:R-:W-:Y:S01]  /*3c60*/  MOV R10, UR4 ;  /* 0x00000004000a7c02 */ /* 0x004fe20008000f00 */
[----:B------:R-:W-:Y:S05]  /*3c70*/  BRA.U !UP0, `(.L_x_74) ;  /* 0xfffffffd08e87547 */ /* 0x000fea000b83ffff */
.L_x_73:
[----:B------:R-:W2:Y:S01]  /*3c80*/  LDS R6, [UR5+0x10] ;  /* 0x00001005ff067984 */ /* 0x000ea20008000800 */
[----:B------:R-:W-:Y:S01]  /*3c90*/  IMAD.U32 R0, RZ, RZ, UR6 ;  /* 0x00000006ff007e24 */ /* 0x000fe2000f8e00ff */
[----:B------:R-:W-:-:S03]  /*3ca0*/  MOV R4, UR45 ;  /* 0x0000002d00047c02 */ /* 0x000fc60008000f00 */
[----:B------:R-:W-:Y:S01]  /*3cb0*/  VIADD R0, R0, 0x200 ;  /* 0x0000020000007836 */ /* 0x000fe20000000000 */
[----:B--2---:R-:W-:-:S04]  /*3cc0*/  SHF.L.U32 R6, R6, 0x1f, RZ ;  /* 0x0000001f06067819 */ /* 0x004fc800000006ff */
[----:B------:R-:W2:Y:S02]  /*3cd0*/  SYNCS.PHASECHK.TRANS64.TRYWAIT P0, [UR5+0x8], R6 ;  /* 0x00000806ff0075a7 */ /* 0x000ea40008001105 */
[----:B--2---:R-:W-:Y:S05]  /*3ce0*/  @P0 BRA `(.L_x_75) ;  /* 0x0000000000080947 */ /* 0x004fea0003800000 */
[----:B------:R-:W2:Y:S02]  /*3cf0*/  SYNCS.PHASECHK.TRANS64.TRYWAIT P0, [UR5+0x8], R6 ;  /* 0x00000806ff0075a7 */ /* 0x000ea40008001105 */
[----:B--2---:R-:W-:Y:S05]  /*3d00*/  @!P0 BRA `(.L_x_76) ;  /* 0x00000050007c8947 */ /* 0x004fea0003800000 */
.L_x_75:
[----:B------:R-:W-:Y:S01]  /*3d10*/  PRMT R4, R4, 0x654, R0 ;  /* 0x0000065404047816 */ /* 0x000fe20000000000 */
[----:B------:R-:W-:Y:S01]  /*3d20*/  HFMA2 R0, -RZ, RZ, 0, 5.9604644775390625e-08 ;  /* 0x00000001ff007431 */ /* 0x000fe200000001ff */
[----:B------:R-:W-:Y:S01]  /*3d30*/  UPRMT UR4, UR45, 0x654, UR7 ;  /* 0x000006542d047896 */ /* 0x000fe20008000007 */
[----:B------:R-:W-:Y:S02]  /*3d40*/  IMAD.MOV.U32 R8, RZ, RZ, 0xffff ;  /* 0x0000ffffff087424 */ /* 0x000fe400078e00ff */
[----:B--2---:R-:W-:Y:S02]  /*3d50*/  IMAD.MOV.U32 R6, RZ, RZ, 0x4 ;  /* 0x00000004ff067424 */ /* 0x004fe400078e00ff */
[----:B------:R-:W-:Y:S01]  /*3d60*/  IMAD.SHL.U32 R9, R10, 0x20, RZ ;  /* 0x000000200a097824 */ /* 0x000fe200078e00ff */
[----:B------:R-:W-:Y:S02]  /*3d70*/  MOV R5, UR4 ;  /* 0x0000000400057c02 */ /* 0x000fe40008000f00 */
[-C--:B------:R-:W-:Y:S01]  /*3d80*/  SHF.L.U32 R8, R8, R10.reuse, RZ ;  /* 0x0000000a08087219 */ /* 0x080fe200000006ff */
[----:B------:R2:W-:Y:S01]  /*3d90*/  SYNCS.ARRIVE.TRANS64.RED RZ, [UR4], R6 ;  /* 0x00000006ffff79a7 */ /* 0x0005e20008000404 */
[----:B------:R-:W-:Y:S01]  /*3da0*/  SHF.L.U32 R7, R0, R10, RZ ;  /* 0x0000000a00077219 */ /* 0x000fe200000006ff */
[----:B------:R2:W-:Y:S04]  /*3db0*/  STS [UR6+0x200], R9 ;  /* 0x00020009ff007988 */ /* 0x0005e80008000806 */
[----:B------:R2:W-:Y:S04]  /*3dc0*/  STAS [R4.64], R10 ;  /* 0x0000000a04007dbd */ /* 0x0005e8000c0008ff */
[----:B------:R2:W-:Y:S04]  /*3dd0*/  ATOMS.OR RZ, [UR5+0x14], R8 ;  /* 0x00001408ffff798c */ /* 0x0005e8000b000005 */
[----:B------:R2:W-:Y:S04]  /*3de0*/  ATOMS.OR RZ, [UR5+0x18], R7 ;  /* 0x00001807ffff798c */ /* 0x0005e8000b000005 */
[----:B------:R2:W-:Y:S02]  /*3df0*/  ATOMS.XOR RZ, [UR5+0x10], R0 ;  /* 0x00001000ffff798c */ /* 0x0005e4000b800005 */
.L_x_72:
[----:B-1----:R-:W-:Y:S05]  /*3e00*/  BSYNC B0 ;  /* 0x0000000000007941 */ /* 0x002fea0003800000 */
.L_x_71:
[----:B------:R-:W-:Y:S05]  /*3e10*/  BRA.U UP1, `(.L_x_77) ;  /* 0x00000001016c7547 */ /* 0x000fea000b800000 */
[----:B------:R-:W-:-:S03]  /*3e20*/  UMOV UR4, 0xffffffff ;  /* 0xffffffff00047882 */ /* 0x000fc60000000000 */
[----:B------:R-:W-:Y:S05]  /*3e30*/  BRA.DIV UR4, `(.L_x_78) ;  /* 0x0000005204487947 */ /* 0x000fea000b800000 */
[----:B------:R-:W-:-:S13]  /*3e40*/  ELECT P6, URZ, PT ;  /* 0x0000000000ff782f */ /* 0x000fda00038c0000 */
.L_x_190:
[----:B------:R-:W-:Y:S05]  /*3e50*/  @!P6 BRA `(.L_x_77) ;  /* 0x00000000005ce947 */ /* 0x000fea0003800000 */
[----:B--2---:R-:W2:Y:S02]  /*3e60*/  LDS R4, [UR5+0x10] ;  /* 0x00001005ff047984 */ /* 0x004ea40008000800 */
[----:B--2---:R-:W-:-:S04]  /*3e70*/  SHF.L.U32 R4, R4, 0x1f, RZ ;  /* 0x0000001f04047819 */ /* 0x004fc800000006ff */
[----:B------:R-:W2:Y:S02]  /*3e80*/  SYNCS.PHASECHK.TRANS64.TRYWAIT P0, [UR5+0x8], R4 ;  /* 0x00000804ff0075a7 */ /* 0x000ea40008001105 */
[----:B--2---:R-:W-:Y:S05]  /*3e90*/  @P0 BRA `(.L_x_79) ;  /* 0x0000000000080947 */ /* 0x004fea0003800000 */
[----:B------:R-:W2:Y:S02]  /*3ea0*/  SYNCS.PHASECHK.TRANS64.TRYWAIT P0, [UR5+0x8], R4 ;  /* 0x00000804ff0075a7 */ /* 0x000ea40008001105 */
[----:B--2---:R-:W-:Y:S05]  /*3eb0*/  @!P0 BRA `(.L_x_80) ;  /* 0x0000005000488947 */ /* 0x004fea0003800000 */
.L_x_79:
[----:B------:R-:W3:Y:S01]  /*3ec0*/  LDS R6, [UR6+0x200] ;  /* 0x00020006ff067984 */ /* 0x000ee20008000800 */
[----:B--2---:R-:W-:Y:S02]  /*3ed0*/  HFMA2 R0, -RZ, RZ, 0, 5.9604644775390625e-08 ;  /* 0x00000001ff007431 */ /* 0x004fe400000001ff */
[----:B------:R-:W-:Y:S01]  /*3ee0*/  IMAD.MOV.U32 R4, RZ, RZ, 0xffff ;  /* 0x0000ffffff047424 */ /* 0x000fe200078e00ff */
[----:B------:R-:W-:Y:S01]  /*3ef0*/  UPRMT UR4, UR45, 0x654, UR7 ;  /* 0x000006542d047896 */ /* 0x000fe20008000007 */
[----:B---3--:R-:W-:-:S03]  /*3f00*/  IMAD.SHL.U32 R5, R6, 0x20, RZ ;  /* 0x0000002006057824 */ /* 0x008fc600078e00ff */
[-C--:B------:R-:W-:Y:S02]  /*3f10*/  SHF.L.U32 R4, R4, R6.reuse, RZ ;  /* 0x0000000604047219 */ /* 0x080fe400000006ff */
[----:B------:R-:W-:Y:S01]  /*3f20*/  SHF.L.U32 R6, R0, R6, RZ ;  /* 0x0000000600067219 */ /* 0x000fe200000006ff */
[----:B------:R3:W-:Y:S04]  /*3f30*/  STS [UR6+0x200], R5 ;  /* 0x00020005ff007988 */ /* 0x0007e80008000806 */
[----:B------:R3:W-:Y:S04]  /*3f40*/  ATOMS.OR RZ, [UR5+0x14], R4 ;  /* 0x00001404ffff798c */ /* 0x0007e8000b000005 */
[----:B------:R3:W-:Y:S01]  /*3f50*/  ATOMS.OR RZ, [UR5+0x18], R6 ;  /* 0x00001806ffff798c */ /* 0x0007e2000b000005 */
[----:B------:R-:W-:Y:S03]  /*3f60*/  SYNCS.ARRIVE.TRANS64.RED.A1T0 RZ, [UR4], RZ ;  /* 0x000000ffffff79a7 */ /* 0x000fe60008100404 */
[----:B------:R3:W-:Y:S01]  /*3f70*/  ATOMS.XOR RZ, [UR5+0x10], R0 ;  /* 0x00001000ffff798c */ /* 0x0007e2000b800005 */
[----:B------:R-:W-:Y:S05]  /*3f80*/  BRA `(.L_x_77) ;  /* 0x0000000000107947 */ /* 0x000fea0003800000 */
.L_x_70:
[----:B------:R-:W-:Y:S02]  /*3f90*/  MOV R0, 0xffffffff ;  /* 0xffffffff00007802 */ /* 0x000fe40000000f00 */
[----:B------:R-:W-:-:S03]  /*3fa0*/  MOV R4, 0x3fd0 ;  /* 0x00003fd000047802 */ /* 0x000fc60000000f00 */
[----:B------:R2:W-:Y:S04]  /*3fb0*/  STS [UR6+0x200], R0 ;  /* 0x00020000ff007988 */ /* 0x0005e80008000806 */
[----:B-12--5:R-:W-:Y:S05]  /*3fc0*/  CALL.REL.NOINC `($__internal_1_$__cuda_sm10x_tcgen05_guardrail_trap_phase_invalid_during_alloc) ;  /* 0x0000005400a87944 */ /* 0x026fea0003c00000 */
.L_x_77:
[----:B------:R-:W-:Y:S05]  /*3fd0*/  WARPSYNC.ALL ;  /* 0x0000000000007948 */ /* 0x000fea0003800000 */
[----:B------:R-:W4:Y:S01]  /*3fe0*/  S2UR UR4, SR_CgaCtaId ;  /* 0x00000000000479c3 */ /* 0x000f220000008800 */
[----:B------:R-:W-:Y:S01]  /*3ff0*/  UMOV UR26, 0x400 ;  /* 0x00000400001a7882 */ /* 0x000fe20000000000 */
[----:B------:R-:W-:-:S06]  /*4000*/  NOP ;  /* 0x0000000000007918 */ /* 0x000fcc0000000000 */
[----:B------:R-:W-:Y:S06]  /*4010*/  BAR.ARV 0x6, 0xa0 ;  /* 0x0182800000007b1d */ /* 0x000fec0000002000 */
[----:B------:R-:W1:Y:S01]  /*4020*/  LDCU UR6, c[0x0][0x38c] ;  /* 0x00007180ff0677ac */ /* 0x000e620008000800 */
[----:B------:R-:W-:Y:S01]  /*4030*/  LOP3.LUT R3, R3, 0xffff, RZ, 0xc0, !PT ;  /* 0x0000ffff03037812 */ /* 0x000fe200078ec0ff */
[----:B--2---:R-:W-:Y:S01]  /*4040*/  IMAD.MOV.U32 R9, RZ, RZ, 0x1 ;  /* 0x00000001ff097424 */ /* 0x004fe200078e00ff */
[----:B------:R-:W-:Y:S01]  /*4050*/  LOP3.LUT R2, R2, 0xffff, RZ, 0xc0, !PT ;  /* 0x0000ffff02027812 */ /* 0x000fe200078ec0ff */
[----:B------:R-:W-:Y:S01]  /*4060*/  IMAD.MOV.U32 R8, RZ, RZ, RZ ;  /* 0x000000ffff087224 */ /* 0x000fe200078e00ff */
[----:B------:R-:W-:Y:S01]  /*4070*/  R2UR UR28, R3 ;  /* 0x00000000031c72ca */ /* 0x000fe200000e0000 */
[----:B------:R-:W-:Y:S01]  /*4080*/  UMOV UR32, URZ ;  /* 0x000000ff00207c82 */ /* 0x000fe20008000000 */
[----:B------:R-:W-:-:S02]  /*4090*/  R2UR UR42, R2 ;  /* 0x00000000022a72ca */ /* 0x000fc400000e0000 */
[----:B------:R-:W-:Y:S01]  /*40a0*/  CS2R R2, SRZ ;  /* 0x0000000000027805 */ /* 0x000fe2000001ff00 */
[----:B------:R-:W-:Y:S01]  /*40b0*/  UMOV UR23, URZ ;  /* 0x000000ff00177c82 */ /* 0x000fe20008000000 */
[----:B----4-:R-:W-:Y:S01]  /*40c0*/  ULEA UR26, UR4, UR26, 0x18 ;  /* 0x0000001a041a7291 */ /* 0x010fe2000f8ec0ff */
[----:B------:R-:W-:Y:S01]  /*40d0*/  UMOV UR22, URZ ;  /* 0x000000ff00167c82 */ /* 0x000fe20008000000 */
[----:B------:R-:W-:Y:S02]  /*40e0*/  UISETP.NE.AND UP3, UPT, UR46, URZ, UPT ;  /* 0x000000ff2e00728c */ /* 0x000fe4000bf65270 */
[----:B------:R-:W-:Y:S02]  /*40f0*/  UIADD3 UR5, UPT, UPT, UR26, 0x3400, URZ ;  /* 0x000034001a057890 */ /* 0x000fe4000fffe0ff */
[----:B------:R-:W-:-:S03]  /*4100*/  UIADD3 UR4, UPT, UPT, UR26, 0x25400, URZ ;  /* 0x000254001a047890 */ /* 0x000fc6000fffe0ff */
[----:B---3--:R-:W2:Y:S01]  /*4110*/  LDS R0, [UR26+0x200] ;  /* 0x0002001aff007984 */ /* 0x008ea20008000800 */
[----:B-1----:R-:W-:Y:S02]  /*4120*/  UIADD3 UR6, UPT, UPT, UR6, 0x3f, URZ ;  /* 0x0000003f06067890 */ /* 0x002fe4000fffe0ff */
[----:B------:R-:W-:Y:S02]  /*4130*/  USHF.R.U32.HI UR5, URZ, 0x4, UR5 ;  /* 0x00000004ff057899 */ /* 0x000fe40008011605 */
[----:B------:R-:W-:Y:S02]  /*4140*/  USHF.R.S32.HI UR33, URZ, 0x1f, UR6 ;  /* 0x0000001fff217899 */ /* 0x000fe40008011406 */
[----:B------:R-:W-:Y:S02]  /*4150*/  USHF.R.U32.HI UR4, URZ, 0x4, UR4 ;  /* 0x00000004ff047899 */ /* 0x000fe40008011604 */
[----:B------:R-:W-:Y:S02]  /*4160*/  ULEA.HI UR33, UR33, UR6, URZ, 0x6 ;  /* 0x0000000621217291 */ /* 0x000fe4000f8f30ff */
[----:B------:R-:W-:-:S02]  /*4170*/  ULOP3.LUT UR5, UR5, 0x3fff, URZ, 0xc0, !UPT ;  /* 0x00003fff05057892 */ /* 0x000fc4000f8ec0ff */
[----:B------:R-:W-:Y:S02]  /*4180*/  USHF.R.S32.HI UR33, URZ, 0x6, UR33 ;  /* 0x00000006ff217899 */ /* 0x000fe40008011421 */
[----:B------:R-:W-:Y:S02]  /*4190*/  ULOP3.LUT UR30, UR4, 0x3fff, URZ, 0xc0, !UPT ;  /* 0x00003fff041e7892 */ /* 0x000fe4000f8ec0ff */
[----:B------:R-:W-:Y:S01]  /*41a0*/  UISETP.LT.AND UP0, UPT, UR33, 0x1, UPT ;  /* 0x000000012100788c */ /* 0x000fe2000bf01270 */
[----:B------:R-:W-:Y:S01]  /*41b0*/  UMOV UR40, 0x0 ;  /* 0x0000000000287882 */ /* 0x000fe20000000000 */
[----:B------:R-:W-:Y:S01]  /*41c0*/  UMOV UR41, 0x8100490 ;  /* 0x0810049000297882 */ /* 0x000fe20000000000 */
[----:B------:R-:W-:Y:S02]  /*41d0*/  ULOP3.LUT UR29, UR5, 0x10000, URZ, 0xfc, !UPT ;  /* 0x00010000051d7892 */ /* 0x000fe4000f8efcff */
[----:B------:R-:W-:Y:S02]  /*41e0*/  ULOP3.LUT UR30, UR30, 0x10000, URZ, 0xfc, !UPT ;  /* 0x000100001e1e7892 */ /* 0x000fe4000f8efcff */
[----:B------:R-:W-:Y:S01]  /*41f0*/  USEL UR43, UR33, 0x1, !UP0 ;  /* 0x00000001212b7887 */ /* 0x000fe2000c000000 */
[----:B------:R-:W-:Y:S01]  /*4200*/  UMOV UR38, 0x0 ;  /* 0x0000000000267882 */ /* 0x000fe20000000000 */
[----:B------:R-:W-:Y:S01]  /*4210*/  UMOV UR39, 0x8100490 ;  /* 0x0810049000277882 */ /* 0x000fe20000000000 */
[----:B------:R-:W-:Y:S01]  /*4220*/  UMOV UR36, 0x0 ;  /* 0x0000000000247882 */ /* 0x000fe20000000000 */
[----:B------:R-:W-:Y:S01]  /*4230*/  UMOV UR37, 0x8100490 ;  /* 0x0810049000257882 */ /* 0x000fe20000000000 */
[----:B------:R-:W-:Y:S01]  /*4240*/  UMOV UR34, 0x0 ;  /* 0x0000000000227882 */ /* 0x000fe20000000000 */
[----:B------:R-:W-:Y:S01]  /*4250*/  UMOV UR35, 0x8100490 ;  /* 0x0810049000237882 */ /* 0x000fe20000000000 */
[----:B--2---:R-:W-:-:S15]  /*4260*/  R2UR UR44, R0 ;  /* 0x00000000002c72ca */ /* 0x004fde00000e0000 */
.L_x_88:
[C---:B------:R-:W-:Y:S02]  /*4270*/  LEA R0, R8.reuse, UR26, 0x3 ;  /* 0x0000001a08007c11 */ /* 0x040fe4000f8e18ff */
[----:B------:R-:W-:Y:S02]  /*4280*/  SHF.L.U32 R4, R3, 0x1f, RZ ;  /* 0x0000001f03047819 */ /* 0x000fe400000006ff */
[----:B------:R-:W-:Y:S02]  /*4290*/  LEA R5, R8, UR26, 0x4 ;  /* 0x0000001a08057c11 */ /* 0x000fe4000f8e20ff */
[----:B------:R-:W1:Y:S02]  /*42a0*/  SYNCS.PHASECHK.TRANS64.TRYWAIT P0, [R0+URZ+0x150], R4 ;  /* 0x00015004000075a7 */ /* 0x000e6400080011ff */
[----:B-1-3--:R-:W-:Y:S05]  /*42b0*/  @!P0 BRA `(.L_x_81) ;  /* 0x0000004c00608947 */ /* 0x00afea0003800000 */
.L_x_191:
[----:B-1----:R-:W1:Y:S01]  /*42c0*/  LDS.128 R4, [R5+0x1e0] ;  /* 0x0001e00005047984 */ /* 0x002e620000000c00 */
[----:B------:R-:W-:Y:S02]  /*42d0*/  VIADD R0, R0, 0x160 ;  /* 0x0000016000007836 */ /* 0x000fe40000000000 */
[----:B------:R-:W-:Y:S01]  /*42e0*/  VIADD R8, R8, 0x1 ;  /* 0x0000000108087836 */ /* 0x000fe20000000000 */
[----:B------:R-:W-:Y:S01]  /*42f0*/  @!PT LDS RZ, [RZ] ;  /* 0x00000000fffff984 */ /* 0x000fe20000000800 */
[----:B------:R-:W-:Y:S01]  /*4300*/  @!PT LDS RZ, [RZ] ;  /* 0x00000000fffff984 */ /* 0x000fe20000000800 */
[----:B------:R-:W-:Y:S01]  /*4310*/  @!PT LDS RZ, [RZ] ;  /* 0x00000000fffff984 */ /* 0x000fe20000000800 */
[----:B------:R-:W-:Y:S01]  /*4320*/  @!PT LDS RZ, [RZ] ;  /* 0x00000000fffff984 */ /* 0x000fe20000000800 */
[----:B------:R2:W-:Y:S06]  /*4330*/  MEMBAR.ALL.CTA ;  /* 0x0000000000007992 */ /* 0x0005ec0000008000 */
[----:B--2---:R-:W2:Y:S01]  /*4340*/  FENCE.VIEW.ASYNC.S ;  /* 0x00000000000073c6 */ /* 0x004ea20000000000 */
[----:B------:R-:W-:-:S04]  /*4350*/  PRMT R0, RZ, 0x654, R0 ;  /* 0x00000654ff007816 */ /* 0x000fc80000000000 */
[----:B--2---:R2:W-:Y:S01]  /*4360*/  SYNCS.ARRIVE.TRANS64.RED.A1T0 RZ, [R0+URZ], RZ ;  /* 0x000000ff00ff79a7 */ /* 0x0045e200081004ff */
[----:B-1----:R-:W-:Y:S01]  /*4370*/  LOP3.LUT P1, RZ, R6, 0x1, RZ, 0xc0, !PT ;  /* 0x0000000106ff7812 */ /* 0x002fe2000782c0ff */
[----:B--2---:R-:W-:-:S12]  /*4380*/  BRA.U UP3, `(.L_x_82) ;  /* 0x0000000503087547 */ /* 0x004fd8000b800000 */
[----:B------:R-:W1:Y:S01]  /*4390*/  LDCU UR4, c[0x0][0x38c] ;  /* 0x00007180ff0477ac */ /* 0x000e620008000800 */
[----:B------:R-:W-:Y:S02]  /*43a0*/  PLOP3.LUT P2, PT, PT, PT, PT, 0x80, 0x8 ;  /* 0x000000000008781c */ /* 0x000fe40003f4f070 */
[----:B------:R-:W-:Y:S01]  /*43b0*/  SHF.L.U32 R4, R9, 0x1f, RZ ;  /* 0x0000001f09047819 */ /* 0x000fe200000006ff */
[----:B------:R-:W-:Y:S02]  /*43c0*/  ULEA UR31, UR32, UR26, 0x3 ;  /* 0x0000001a201f7291 */ /* 0x000fe4000f8e18ff */
[----:B------:R-:W-:Y:S02]  /*43d0*/  ULEA UR11, UR32, UR44, 0x5 ;  /* 0x0000002c200b7291 */ /* 0x000fe4000f8e28ff */
[----:B-1----:R-:W-:-:S06]  /*43e0*/  UISETP.GE.AND UP0, UPT, UR4, 0x1, UPT ;  /* 0x000000010400788c */ /* 0x002fcc000bf06270 */
[----:B------:R-:W-:-:S05]  /*43f0*/  PLOP3.LUT P0, PT, PT, PT, UP0, 0x80, 0x8 ;  /* 0x000000000008781c */ /* 0x000fca0003f0f008 */
[----:B------:R-:W-:-:S08]  /*4400*/  @UP0 ULEA UR4, UR23, UR26, 0x3 ;  /* 0x0000001a17040291 */ /* 0x000fd0000f8e18ff */
[----:B------:R-:W-:-:S04]  /*4410*/  @P0 SHF.L.U32 R0, R2, 0x1f, RZ ;  /* 0x0000001f02000819 */ /* 0x000fc800000006ff */
[----:B------:R1:W2:Y:S01]  /*4420*/  @P0 SYNCS.PHASECHK.TRANS64.TRYWAIT P2, [UR4], R0 ;  /* 0x00000000ff0005a7 */ /* 0x0002a20008041104 */
[----:B------:R-:W3:Y:S02]  /*4430*/  SYNCS.PHASECHK.TRANS64.TRYWAIT P0, [UR31+0x190], R4 ;  /* 0x00019004ff0075a7 */ /* 0x000ee4000800111f */
[----:B-123--:R-:W-:Y:S05]  /*4440*/  @!P0 BRA `(.L_x_83) ;  /* 0x0000004c00108947 */ /* 0x00efea0003800000 */
.L_x_193:
[----:B------:R-:W-:Y:S01]  /*4450*/  UMOV UR27, UR22 ;  /* 0x00000016001b7c82 */ /* 0x000fe20008000000 */
[----:B------:R-:W-:Y:S05]  /*4460*/  BRA.U !UP0, `(.L_x_84) ;  /* 0x0000000108c07547 */ /* 0x000fea000b800000 */
[----:B------:R-:W-:Y:S02]  /*4470*/  UIADD3 UR27, UPT, UPT, UR43, UR22, URZ ;  /* 0x000000162b1b7290 */ /* 0x000fe4000fffe0ff */
[----:B------:R-:W-:Y:S01]  /*4480*/  UPLOP3.LUT UP2, UPT, UPT, UPT, UPT, 0x40, 0x4 ;  /* 0x000000000004789c */ /* 0x000fe20003f4e870 */
[----:B------:R-:W-:Y:S01]  /*4490*/  UMOV UR24, UR33 ;  /* 0x0000002100187c82 */ /* 0x000fe20008000000 */
[----:B------:R-:W-:-:S09]  /*44a0*/  UMOV UR10, UR23 ;  /* 0x00000017000a7c82 */ /* 0x000fd20008000000 */
.L_x_87:
[----:B--2---:R-:W-:Y:S01]  /*44b0*/  ULEA UR5, UR10, UR26, 0x3 ;  /* 0x0000001a0a057291 */ /* 0x004fe2000f8e18ff */
[----:B---3--:R-:W-:Y:S11]  /*44c0*/  @P2 BRA `(.L_x_85) ;  /* 0x00000000000c2947 */ /* 0x008ff60003800000 */
[----:B-1----:R-:W-:Y:S04]  /*44d0*/  SHF.L.U32 R4, R2, 0x1f, RZ ;  /* 0x0000001f02047819 */ /* 0x002fe800000006ff */
[----:B------:R-:W1:Y:S02]  /*44e0*/  SYNCS.PHASECHK.TRANS64.TRYWAIT P0, [UR5], R4 ;  /* 0x00000004ff0075a7 */ /* 0x000e640008001105 */
[----:B-1----:R-:W-:Y:S05]  /*44f0*/  @!P0 BRA `(.L_x_86) ;  /* 0x0000004800fc8947 */ /* 0x002fea0003800000 */
.L_x_85:
[----:B------:R-:W-:Y:S01]  /*4500*/  UISETP.NE.AND UP0, UPT, UR24, 0x1, UPT ;  /* 0x000000011800788c */ /* 0x000fe2000bf05270 */
[----:B------:R-:W-:Y:S01]  /*4510*/  PLOP3.LUT P2, PT, PT, PT, PT, 0x80, 0x8 ;  /* 0x000000000008781c */ /* 0x000fe20003f4f070 */
[----:B------:R-:W-:Y:S02]  /*4520*/  UIADD3 UR4, UPT, UPT, UR10, 0x1, URZ ;  /* 0x000000010a047890 */ /* 0x000fe4000fffe0ff */
[----:B------:R-:W-:Y:S02]  /*4530*/  UIADD3 UR25, UPT, UPT, UR5, 0x88, URZ ;  /* 0x0000008805197890 */ /* 0x000fe4000fffe0ff */
[----:B------:R-:W-:Y:S01]  /*4540*/  UISETP.NE.AND UP1, UPT, UR4, 0x11, UPT ;  /* 0x000000110400788c */ /* 0x000fe2000bf25270 */
[----:B------:R-:W-:Y:S01]  /*4550*/  PLOP3.LUT P0, PT, PT, PT, UP0, 0x80, 0x8 ;  /* 0x000000000008781c */ /* 0x000fe20003f0f008 */
[----:B------:R-:W-:Y:S02]  /*4560*/  UIADD3 UR22, UPT, UPT, UR22, 0x1, URZ ;  /* 0x0000000116167890 */ /* 0x000fe4000fffe0ff */
[----:B------:R-:W-:Y:S02]  /*4570*/  USEL UR6, URZ, 0x1, UP1 ;  /* 0x00000001ff067887 */ /* 0x000fe40008800000 */
[----:B------:R-:W-:Y:S02]  /*4580*/  USEL UR23, UR4, URZ, UP1 ;  /* 0x000000ff04177287 */ /* 0x000fe40008800000 */
[----:B------:R-:W-:Y:S02]  /*4590*/  UIADD3 UR24, UPT, UPT, UR24, -0x1, URZ ;  /* 0xffffffff18187890 */ /* 0x000fe4000fffe0ff */
[----:B------:R-:W-:Y:S01]  /*45a0*/  @UP0 ULEA UR4, UR23, UR26, 0x3 ;  /* 0x0000001a17040291 */ /* 0x000fe2000f8e18ff */
[----:B------:R-:W-:Y:S01]  /*45b0*/  LOP3.LUT R2, R2, UR6, RZ, 0x3c, !PT ;  /* 0x0000000602027c12 */ /* 0x000fe2000f8e3cff */
[----:B------:R-:W-:Y:S02]  /*45c0*/  ULEA UR6, UR10, UR30, 0x8 ;  /* 0x0000001e0a067291 */ /* 0x000fe4000f8e40ff */
[----:B------:R-:W-:Y:S01]  /*45d0*/  UISETP.NE.AND UP0, UPT, UR22, UR27, UPT ;  /* 0x0000001b1600728c */ /* 0x000fe2000bf05270 */
[----:B-1----:R-:W-:Y:S01]  /*45e0*/  @P0 SHF.L.U32 R0, R2, 0x1f, RZ ;  /* 0x0000001f02000819 */ /* 0x002fe200000006ff */
[----:B------:R-:W-:Y:S02]  /*45f0*/  UIADD3 UR20, UPT, UPT, UR6, 0x2, URZ ;  /* 0x0000000206147890 */ /* 0x000fe4000fffe0ff */
[----:B------:R-:W-:Y:S01]  /*4600*/  UIADD3 UR16, UPT, UPT, UR6, 0x4, URZ ;  /* 0x0000000406107890 */ /* 0x000fe2000fffe0ff */
[----:B------:R2:W3:Y:S01]  /*4610*/  @P0 SYNCS.PHASECHK.TRANS64.TRYWAIT P2, [UR4], R0 ;  /* 0x00000000ff0005a7 */ /* 0x0004e20008041104 */
[----:B------:R-:W-:Y:S02]  /*4620*/  ULEA UR4, UR10, UR29, 0x9 ;  /* 0x0000001d0a047291 */ /* 0x000fe4000f8e48ff */
[----:B------:R-:W-:Y:S02]  /*4630*/  UIADD3 UR12, UPT, UPT, UR6, 0x6, URZ ;  /* 0x00000006060c7890 */ /* 0x000fe4000fffe0ff */
[----:B------:R-:W-:Y:S02]  /*4640*/  UIADD3 UR18, UPT, UPT, UR4, 0x2, URZ ;  /* 0x0000000204127890 */ /* 0x000fe4000fffe0ff */
[----:B------:R-:W-:Y:S02]  /*4650*/  UIADD3 UR14, UPT, UPT, UR4, 0x4, URZ ;  /* 0x00000004040e7890 */ /* 0x000fe4000fffe0ff */
[----:B------:R-:W-:Y:S01]  /*4660*/  UIADD3 UR8, UPT, UPT, UR4, 0x6, URZ ;  /* 0x0000000604087890 */ /* 0x000fe2000fffe0ff */
[----:B------:R-:W-:Y:S01]  /*4670*/  UMOV UR7, 0x40004040 ;  /* 0x4000404000077882 */ /* 0x000fe20000000000 */
[----:B------:R-:W-:Y:S01]  /*4680*/  UMOV UR5, 0x40004040 ;  /* 0x4000404000057882 */ /* 0x000fe20000000000 */
[----:B------:R-:W-:Y:S01]  /*4690*/  UMOV UR21, 0x40004040 ;  /* 0x4000404000157882 */ /* 0x000fe20000000000 */
[----:B------:R2:W-:Y:S01]  /*46a0*/  UTCHMMA.2CTA gdesc[UR4], gdesc[UR6], tmem[UR11], tmem[UR40], idesc[UR41], UP2 ;  /* 0x00ff2806040075ea */ /* 0x0005e2000920000b */
[----:B------:R-:W-:Y:S01]  /*46b0*/  UPLOP3.LUT UP2, UPT, UPT, UPT, UPT, 0x80, 0x8 ;  /* 0x000000000008789c */ /* 0x000fe20003f4f070 */
[----:B------:R-:W-:Y:S01]  /*46c0*/  UMOV UR19, 0x40004040 ;  /* 0x4000404000137882 */ /* 0x000fe20000000000 */
[----:B------:R-:W-:Y:S01]  /*46d0*/  UMOV UR17, 0x40004040 ;  /* 0x4000404000117882 */ /* 0x000fe20000000000 */
[----:B------:R2:W-:Y:S01]  /*46e0*/  UTCHMMA.2CTA gdesc[UR18], gdesc[UR20], tmem[UR11], tmem[UR38], idesc[UR39], UPT ;  /* 0x00ff2614120075ea */ /* 0x0005e2000ba0000b */
[----:B------:R-:W-:Y:S01]  /*46f0*/  UMOV UR15, 0x40004040 ;  /* 0x40004040000f7882 */ /* 0x000fe20000000000 */
[----:B------:R-:W-:Y:S01]  /*4700*/  UMOV UR13, 0x40004040 ;  /* 0x40004040000d7882 */ /* 0x000fe20000000000 */
[----:B------:R-:W-:Y:S01]  /*4710*/  UMOV UR9, 0x40004040 ;  /* 0x4000404000097882 */ /* 0x000fe20000000000 */
[----:B------:R2:W-:Y:S01]  /*4720*/  UTCHMMA.2CTA gdesc[UR14], gdesc[UR16], tmem[UR11], tmem[UR36], idesc[UR37], UPT ;  /* 0x00ff24100e0075ea */ /* 0x0005e2000ba0000b */
[----:B------:R2:W-:Y:S01]  /*4730*/  UTCHMMA.2CTA gdesc[UR8], gdesc[UR12], tmem[UR11], tmem[UR34], idesc[UR35], UPT ;  /* 0x00ff220c080075ea */ /* 0x0005e2000ba0000b */
[----:B------:R2:W-:Y:S01]  /*4740*/  UTCBAR.2CTA.MULTICAST [UR25], URZ, UR28 ;  /* 0x000000ff190073e9 */ /* 0x0005e2000820081c */
[----:B------:R-:W-:Y:S01]  /*4750*/  UMOV UR10, UR23 ;  /* 0x00000017000a7c82 */ /* 0x000fe20008000000 */
[----:B------:R-:W-:Y:S05]  /*4760*/  BRA.U UP0, `(.L_x_87) ;  /* 0xfffffffd00507547 */ /* 0x000fea000b83ffff */
.L_x_84:
[----:B--2---:R-:W-:Y:S01]  /*4770*/  UIADD3 UR4, UPT, UPT, UR31, 0x170, URZ ;  /* 0x000001701f047890 */ /* 0x004fe2000fffe0ff */
[----:B------:R-:W-:-:S08]  /*4780*/  UMOV UR22, UR27 ;  /* 0x0000001b00167c82 */ /* 0x000fd00008000000 */
[----:B------:R2:W-:Y:S01]  /*4790*/  UTCBAR.2CTA.MULTICAST [UR4], URZ, UR42 ;  /* 0x000000ff040073e9 */ /* 0x0005e2000820082a */
[----:B------:R-:W-:Y:S02]  /*47a0*/  NOP ;  /* 0x0000000000007918 */ /* 0x000fe40000000000 */
.L_x_82:
[----:B--2---:R-:W-:Y:S01]  /*47b0*/  UIADD3 UR4, UPT, UPT, UR32, 0x1, URZ ;  /* 0x0000000120047890 */ /* 0x004fe2000fffe0ff */
[----:B------:R-:W-:-:S03]  /*47c0*/  ISETP.NE.AND P0, PT, R8, 0x2, PT ;  /* 0x000000020800780c */ /* 0x000fc60003f05270 */
[----:B------:R-:W-:Y:S01]  /*47d0*/  UISETP.NE.AND UP0, UPT, UR4, 0x4, UPT ;  /* 0x000000040400788c */ /* 0x000fe2000bf05270 */
[----:B-1----:R-:W-:Y:S02]  /*47e0*/  SEL R0, RZ, 0x1, P0 ;  /* 0x00000001ff007807 */ /* 0x002fe40000000000 */
[----:B------:R-:W-:Y:S01]  /*47f0*/  SEL R8, R8, RZ, P0 ;  /* 0x000000ff08087207 */ /* 0x000fe20000000000 */
[----:B------:R-:W-:Y:S01]  /*4800*/  USEL UR5, URZ, 0x1, UP0 ;  /* 0x00000001ff057887 */ /* 0x000fe20008000000 */
[----:B------:R-:W-:Y:S01]  /*4810*/  LOP3.LUT R3, R3, R0, RZ, 0x3c, !PT ;  /* 0x0000000003037212 */ /* 0x000fe200078e3cff */
[----:B------:R-:W-:-:S04]  /*4820*/  USEL UR32, UR4, URZ, UP0 ;  /* 0x000000ff04207287 */ /* 0x000fc80008000000 */
[----:B------:R-:W-:Y:S01]  /*4830*/  LOP3.LUT R9, R9, UR5, RZ, 0x3c, !PT ;  /* 0x0000000509097c12 */ /* 0x000fe2000f8e3cff */
[----:B------:R-:W-:Y:S07]  /*4840*/  @P1 BRA `(.L_x_88) ;  /* 0xfffffff800881947 */ /* 0x000fee000383ffff */
[----:B------:R-:W1:Y:S01]  /*4850*/  S2UR UR8, SR_CgaCtaId ;  /* 0x00000000000879c3 */ /* 0x000e620000008800 */
[----:B------:R-:W-:Y:S01]  /*4860*/  ELECT P0, URZ, PT ;  /* 0x0000000000ff782f */ /* 0x000fe20003800000 */
[----:B------:R-:W-:Y:S01]  /*4870*/  HFMA2 R0, -RZ, RZ, 0, 5.9604644775390625e-08 ;  /* 0x00000001ff007431 */ /* 0x000fe200000001ff */
[----:B------:R-:W-:-:S05]  /*4880*/  UMOV UR4, 0x40 ;  /* 0x0000004000047882 */ /* 0x000fca0000000000 */
[----:B------:R-:W-:Y:S01]  /*4890*/  UVIRTCOUNT.DEALLOC.SMPOOL 0x80 ;  /* 0x000000800000784c */ /* 0x000fe20000000000 */
[----:B------:R-:W-:Y:S02]  /*48a0*/  UISETP.NE.AND UP1, UPT, UR46, URZ, UPT ;  /* 0x000000ff2e00728c */ /* 0x000fe4000bf25270 */
[----:B-1----:R-:W-:-:S09]  /*48b0*/  ULEA UR8, UR8, UR4, 0x18 ;  /* 0x0000000408087291 */ /* 0x002fd2000f8ec0ff */
[----:B------:R1:W-:Y:S01]  /*48c0*/  @P0 STS.U8 [UR8+0x1c], R0 ;  /* 0x00001c00ff000988 */ /* 0x0003e20008000008 */
[----:B------:R-:W-:Y:S05]  /*48d0*/  BRA.U UP1, `(.L_x_89) ;  /* 0x0000000101a07547 */ /* 0x000fea000b800000 */
[----:B------:R-:W-:Y:S01]  /*48e0*/  UIADD3 UR7, UPT, UPT, UR26, 0x190, URZ ;  /* 0x000001901a077890 */ /* 0x000fe2000fffe0ff */
[----:B------:R-:W-:-:S03]  /*48f0*/  SHF.L.U32 R2, R9, 0x1f, RZ ;  /* 0x0000001f09027819 */ /* 0x000fc600000006ff */
[----:B------:R-:W-:-:S09]  /*4900*/  ULEA UR4, UR32, UR7, 0x3 ;  /* 0x0000000720047291 */ /* 0x000fd2000f8e18ff */
[----:B------:R-:W2:Y:S02]  /*4910*/  SYNCS.PHASECHK.TRANS64.TRYWAIT P0, [UR4], R2 ;  /* 0x00000002ff0075a7 */ /* 0x000ea40008001104 */
[----:B--2---:R-:W-:Y:S05]  /*4920*/  @!P0 BRA `(.L_x_90) ;  /* 0x0000004800088947 */ /* 0x004fea0003800000 */
.L_x_196:
        /* <DEDUP_REMOVED lines=9> */
.L_x_198:
        /* <DEDUP_REMOVED lines=9> */
.L_x_200:
[----:B------:R-:W-:-:S04]  /*4a50*/  UIADD3 UR4, UPT, UPT, UR4, 0x1, URZ ;  /* 0x0000000104047890 */ /* 0x000fc8000fffe0ff */
[----:B------:R-:W-:-:S04]  /*4a60*/  UISETP.NE.AND UP0, UPT, UR4, 0x4, UPT ;  /* 0x000000040400788c */ /* 0x000fc8000bf05270 */
[----:B------:R-:W-:Y:S02]  /*4a70*/  USEL UR5, URZ, 0x1, UP0 ;  /* 0x00000001ff057887 */ /* 0x000fe40008000000 */
[----:B------:R-:W-:-:S04]  /*4a80*/  USEL UR4, UR4, URZ, UP0 ;  /* 0x000000ff04047287 */ /* 0x000fc80008000000 */
[----:B------:R-:W-:Y:S01]  /*4a90*/  ULEA UR4, UR4, UR7, 0x3 ;  /* 0x0000000704047291 */ /* 0x000fe2000f8e18ff */
[----:B------:R-:W-:-:S04]  /*4aa0*/  LOP3.LUT R2, R2, UR5, RZ, 0x3c, !PT ;  /* 0x0000000502027c12 */ /* 0x000fc8000f8e3cff */
[----:B------:R-:W-:Y:S01]  /*4ab0*/  SHF.L.U32 R2, R2, 0x1f, RZ ;  /* 0x0000001f02027819 */ /* 0x000fe200000006ff */
[----:B-1----:R-:W-:-:S04]  /*4ac0*/  IMAD.U32 R0, RZ, RZ, UR4 ;  /* 0x00000004ff007e24 */ /* 0x002fc8000f8e00ff */
[----:B------:R1:W2:Y:S03]  /*4ad0*/  SYNCS.PHASECHK.TRANS64.TRYWAIT P0, [R0+URZ], R2 ;  /* 0x00000002000075a7 */ /* 0x0002a600080011ff */
[----:B--2---:R-:W-:Y:S05]  /*4ae0*/  @!P0 NANOSLEEP.SYNCS 0x989680 ;  /* 0x009896800000895d */ /* 0x004fea0003900000 */
[----:B------:R-:W2:Y:S02]  /*4af0*/  @!P0 SYNCS.PHASECHK.TRANS64 P0, [R0+URZ], R2 ;  /* 0x00000002000085a7 */ /* 0x000ea400080010ff */
[----:B--2---:R-:W-:Y:S05]  /*4b00*/  @P0 BRA `(.L_x_93) ;  /* 0x0000000000200947 */ /* 0x004fea0003800000 */
.L_x_94:
[----:B--2---:R2:W4:Y:S02]  /*4b10*/  SYNCS.PHASECHK.TRANS64.TRYWAIT P0, [R0+URZ], R2 ;  /* 0x00000002000075a7 */ /* 0x00452400080011ff */
[----:B----4-:R-:W-:Y:S05]  /*4b20*/  @!P0 NANOSLEEP.SYNCS 0x989680 ;  /* 0x009896800000895d */ /* 0x010fea0003900000 */
[----:B------:R-:W4:Y:S02]  /*4b30*/  @!P0 SYNCS.PHASECHK.TRANS64 P0, [R0+URZ], R2 ;  /* 0x00000002000085a7 */ /* 0x000f2400080010ff */
[----:B----4-:R-:W-:Y:S05]  /*4b40*/  @!P0 BRA `(.L_x_94) ;  /* 0xfffffffc00f08947 */ /* 0x010fea000383ffff */
[----:B------:R-:W-:Y:S05]  /*4b50*/  BRA `(.L_x_93) ;  /* 0x00000000000c7947 */ /* 0x000fea0003800000 */
.L_x_89:
[----:B------:R-:W-:-:S04]  /*4b60*/  UIADD3 UR4, UPT, UPT, UR26, 0x1d0, URZ ;  /* 0x000001d01a047890 */ /* 0x000fc8000fffe0ff */
[----:B------:R-:W-:-:S09]  /*4b70*/  UPRMT UR4, UR45, 0x654, UR4 ;  /* 0x000006542d047896 */ /* 0x000fd20008000004 */
[----:B------:R-:W-:Y:S03]  /*4b80*/  SYNCS.ARRIVE.TRANS64.RED.A1T0 RZ, [UR4], RZ ;  /* 0x000000ffffff79a7 */ /* 0x000fe60008100404 */
.L_x_93:
[----:B-12---:R-:W-:Y:S01]  /*4b90*/  SHF.L.U32 R2, RZ, 0x1f, RZ ;  /* 0x0000001fff027819 */ /* 0x006fe200000006ff */
[----:B------:R-:W-:Y:S01]  /*4ba0*/  UIADD3 UR4, UPT, UPT, UR26, 0x1d0, URZ ;  /* 0x000001d01a047890 */ /* 0x000fe2000fffe0ff */
[----:B------:R-:W-:Y:S02]  /*4bb0*/  PLOP3.LUT P0, PT, PT, PT, UP1, 0x80, 0x8 ;  /* 0x000000000008781c */ /* 0x000fe40003f0f018 */
[----:B------:R-:W1:Y:S02]  /*4bc0*/  SYNCS.PHASECHK.TRANS64.TRYWAIT P1, [UR26+0x1d0], R2 ;  /* 0x0001d002ff0075a7 */ /* 0x000e64000802111a */
[----:B-1----:R-:W-:Y:S09]  /*4bd0*/  @!P1 BRA `(.L_x_95) ;  /* 0x0000004400a49947 */ /* 0x002ff20003800000 */
.L_x_202:
[----:B------:R-:W-:Y:S01]  /*4be0*/  @!UP1 UPRMT UR4, UR45, 0x654, UR4 ;  /* 0x000006542d049896 */ /* 0x000fe20008000004 */
[----:B------:R-:W-:Y:S01]  /*4bf0*/  UMOV UR5, 0xffff ;  /* 0x0000ffff00057882 */ /* 0x000fe20000000000 */
[----:B------:R-:W-:-:S07]  /*4c00*/  UMOV UR6, 0x1 ;  /* 0x0000000100067882 */ /* 0x000fce0000000000 */
[----:B------:R-:W-:Y:S01]  /*4c10*/  @!P0 SYNCS.ARRIVE.TRANS64.RED.A1T0 RZ, [UR4], RZ ;  /* 0x000000ffffff89a7 */ /* 0x000fe20008100404 */
[----:B------:R-:W-:Y:S01]  /*4c20*/  NOP ;  /* 0x0000000000007918 */ /* 0x000fe20000000000 */
[----:B-1----:R-:W1:Y:S01]  /*4c30*/  LDS R0, [UR8+0x14] ;  /* 0x00001408ff007984 */ /* 0x002e620008000800 */
[----:B------:R-:W-:-:S04]  /*4c40*/  ULOP3.LUT UR4, UR44, 0xffff, URZ, 0xc0, !UPT ;  /* 0x0000ffff2c047892 */ /* 0x000fc8000f8ec0ff */
[----:B------:R-:W-:-:S04]  /*4c50*/  USHF.R.U32.HI UR4, URZ, 0x5, UR4 ;  /* 0x00000005ff047899 */ /* 0x000fc80008011604 */
[----:B------:R-:W-:Y:S02]  /*4c60*/  USHF.L.U32 UR5, UR5, UR4, URZ ;  /* 0x0000000405057299 */ /* 0x000fe400080006ff */
[----:B------:R-:W-:-:S04]  /*4c70*/  USHF.L.U32 UR4, UR6, UR4, URZ ;  /* 0x0000000406047299 */ /* 0x000fc800080006ff */
[----:B-1----:R-:W-:-:S04]  /*4c80*/  LOP3.LUT R0, R0, UR5, RZ, 0xc0, !PT ;  /* 0x0000000500007c12 */ /* 0x002fc8000f8ec0ff */
[----:B------:R-:W-:-:S13]  /*4c90*/  ISETP.NE.AND P0, PT, R0, UR5, PT ;  /* 0x0000000500007c0c */ /* 0x000fda000bf05270 */
[----:B------:R-:W-:Y:S05]  /*4ca0*/  @P0 BRA `(.L_x_96) ;  /* 0x0000000000580947 */ /* 0x000fea0003800000 */
[----:B------:R-:W1:Y:S02]  /*4cb0*/  LDS R0, [UR8+0x18] ;  /* 0x00001808ff007984 */ /* 0x000e640008000800 */
[----:B-1----:R-:W-:-:S04]  /*4cc0*/  LOP3.LUT R0, R0, UR4, RZ, 0xc0, !PT ;  /* 0x0000000400007c12 */ /* 0x002fc8000f8ec0ff */
[----:B------:R-:W-:-:S13]  /*4cd0*/  ISETP.NE.AND P0, PT, R0, UR4, PT ;  /* 0x0000000400007c0c */ /* 0x000fda000bf05270 */
[----:B------:R-:W-:Y:S05]  /*4ce0*/  @P0 BRA `(.L_x_97) ;  /* 0x00000000003c0947 */ /* 0x000fea0003800000 */
[----:B------:R-:W1:Y:S01]  /*4cf0*/  S2R R2, SR_LANEID ;  /* 0x0000000000027919 */ /* 0x000e620000000000 */
[----:B------:R-:W-:-:S06]  /*4d00*/  ULOP3.LUT UR5, URZ, UR5, URZ, 0x33, !UPT ;  /* 0x00000005ff057292 */ /* 0x000fcc000f8e33ff */
[----:B------:R-:W-:-:S04]  /*4d10*/  IMAD.U32 R0, RZ, RZ, UR5 ;  /* 0x00000005ff007e24 */ /* 0x000fc8000f8e00ff */
[----:B------:R2:W4:Y:S02]  /*4d20*/  REDUX UR7, R0 ;  /* 0x00000000000773c4 */ /* 0x0005240000000000 */
[----:B------:R1:W-:Y:S01]  /*4d30*/  UTCATOMSWS.AND URZ, UR5 ;  /* 0x0000000500ff79e3 */ /* 0x0003e20008000000 */
[----:B--2---:R-:W-:Y:S01]  /*4d40*/  LOP3.LUT R0, RZ, UR4, RZ, 0x33, !PT ;  /* 0x00000004ff007c12 */ /* 0x004fe2000f8e33ff */
[----:B------:R-:W-:Y:S02]  /*4d50*/  VOTEU.ANY UR4, UPT, PT ;  /* 0x0000000000047886 */ /* 0x000fe400038e0100 */
[----:B------:R-:W-:Y:S02]  /*4d60*/  UFLO.U32 UR4, UR4 ;  /* 0x00000004000472bd */ /* 0x000fe400080e0000 */
[----:B------:R-:W2:Y:S04]  /*4d70*/  REDUX UR6, R0 ;  /* 0x00000000000673c4 */ /* 0x000ea80000000000 */
[----:B-1----:R-:W-:-:S02]  /*4d80*/  ISETP.EQ.U32.AND P0, PT, R2, UR4, PT ;  /* 0x0000000402007c0c */ /* 0x002fc4000bf02070 */
[----:B----4-:R-:W-:-:S11]  /*4d90*/  MOV R2, UR7 ;  /* 0x0000000700027c02 */ /* 0x010fd60008000f00 */
[----:B------:R1:W-:Y:S01]  /*4da0*/  @P0 ATOMS.AND RZ, [UR8+0x14], R2 ;  /* 0x00001402ffff098c */ /* 0x0003e2000a800008 */
[----:B--2---:R-:W-:-:S05]  /*4db0*/  IMAD.U32 R0, RZ, RZ, UR6 ;  /* 0x00000006ff007e24 */ /* 0x004fca000f8e00ff */
[----:B------:R1:W-:Y:S01]  /*4dc0*/  @P0 ATOMS.AND RZ, [UR8+0x18], R0 ;  /* 0x00001800ffff098c */ /* 0x0003e2000a800008 */
[----:B------:R-:W-:Y:S05]  /*4dd0*/  BRA `(.L_x_98) ;  /* 0x0000000000147947 */ /* 0x000fea0003800000 */
.L_x_97:
[----:B------:R-:W-:Y:S02]  /*4de0*/  MOV R2, 0x4e00 ;  /* 0x00004e0000027802 */ /* 0x000fe40000000f00 */
[----:B---3-5:R-:W-:Y:S05]  /*4df0*/  CALL.REL.NOINC `($__internal_0_$__cuda_sm10x_tcgen05_guardrail_trap_col_being_dealloced_not_returned_by_alloc) ;  /* 0x0000004800107944 */ /* 0x028fea0003c00000 */
[----:B------:R-:W-:Y:S05]  /*4e00*/  BRA `(.L_x_98) ;  /* 0x0000000000087947 */ /* 0x000fea0003800000 */
.L_x_96:
[----:B------:R-:W-:Y:S02]  /*4e10*/  MOV R2, 0x4e30 ;  /* 0x00004e3000027802 */ /* 0x000fe40000000f00 */
[----:B---3-5:R-:W-:Y:S05]  /*4e20*/  CALL.REL.NOINC `($__internal_2_$__cuda_sm10x_tcgen05_guardrail_trap_unallocated_columns_being_dealloced) ;  /* 0x00000048001c7944 */ /* 0x028fea0003c00000 */
.L_x_98:
[----:B------:R-:W-:Y:S01]  /*4e30*/  NOP ;  /* 0x0000000000007918 */ /* 0x000fe20000000000 */
[----:B------:R-:W-:Y:S05]  /*4e40*/  EXIT ;  /* 0x000000000000794d */ /* 0x000fea0003800000 */
.L_x_69:
[----:B------:R-:W-:-:S09]  /*4e50*/  UISETP.NE.OR UP0, UPT, UR22, 0x3, !UP4 ;  /* 0x000000031600788c */ /* 0x000fd2000e705670 */
[----:B------:R-:W-:Y:S05]  /*4e60*/  BRA.U UP0, `(.L_x_99) ;  /* 0x0000001100387547 */ /* 0x000fea000b800000 */
[----:B------:R-:W2:Y:S01]  /*4e70*/  S2UR UR6, SR_CgaCtaId ;  /* 0x00000000000679c3 */ /* 0x000ea20000008800 */
[----:B------:R-:W3:Y:S01]  /*4e80*/  LDCU UR37, c[0x0][0x370] ;  /* 0x00006e00ff2577ac */ /* 0x000ee20008000800 */
[----:B------:R-:W-:Y:S02]  /*4e90*/  HFMA2 R13, -RZ, RZ, 0, 0 ;  /* 0x00000000ff0d7431 */ /* 0x000fe400000001ff */
[----:B------:R-:W-:Y:S01]  /*4ea0*/  IMAD.MOV.U32 R15, RZ, RZ, 0x1 ;  /* 0x00000001ff0f7424 */ /* 0x000fe200078e00ff */
[----:B------:R-:W-:Y:S01]  /*4eb0*/  MOV R7, 0x1000 ;  /* 0x0000100000077802 */ /* 0x000fe20000000f00 */
[----:B------:R-:W3:Y:S01]  /*4ec0*/  LDCU.128 UR32, c[0x0][0xb10] ;  /* 0x00016200ff2077ac */ /* 0x000ee20008000c00 */
[----:B------:R-:W-:Y:S01]  /*4ed0*/  IMAD.MOV.U32 R14, RZ, RZ, RZ ;  /* 0x000000ffff0e7224 */ /* 0x000fe200078e00ff */
[----:B------:R-:W4:Y:S01]  /*4ee0*/  LDC.64 R16, c[0x0][0x348] ;  /* 0x0000d200ff107b82 */ /* 0x000f220000000a00 */
[----:B------:R-:W1:Y:S01]  /*4ef0*/  LDCU UR31, c[0x0][0x374] ;  /* 0x00006e80ff1f77ac */ /* 0x000e620008000800 */
[----:B------:R-:W1:Y:S06]  /*4f00*/  LDCU UR15, c[0x0][0xb0c] ;  /* 0x00016180ff0f77ac */ /* 0x000e6c0008000800 */
[----:B------:R-:W4:Y:S01]  /*4f10*/  LDC.64 R2, c[0x0][0x888] ;  /* 0x00022200ff027b82 */ /* 0x000f220000000a00 */
[----:B------:R-:W1:Y:S01]  /*4f20*/  LDCU UR40, c[0x0][0xb20] ;  /* 0x00016400ff2877ac */ /* 0x000e620008000800 */
[----:B------:R-:W1:Y:S06]  /*4f30*/  LDCU UR4, c[0x0][0xb30] ;  /* 0x00016600ff0477ac */ /* 0x000e6c0008000800 */
[----:B------:R-:W4:Y:S01]  /*4f40*/  LDC.64 R4, c[0x0][0x890] ;  /* 0x00022400ff047b82 */ /* 0x000f220000000a00 */
[----:B------:R-:W-:Y:S01]  /*4f50*/  UMOV UR29, 0x400 ;  /* 0x00000400001d7882 */ /* 0x000fe20000000000 */
[----:B------:R-:W-:-:S02]  /*4f60*/  UPLOP3.LUT UP3, UPT, UPT, UPT, UPT, 0x40, 0x4 ;  /* 0x000000000004789c */ /* 0x000fc40003f6e870 */
[----:B--2---:R-:W-:Y:S02]  /*4f70*/  ULEA UR29, UR6, UR29, 0x18 ;  /* 0x0000001d061d7291 */ /* 0x004fe4000f8ec0ff */
[----:B---3--:R-:W-:Y:S02]  /*4f80*/  UIMAD.WIDE.U32 UR6, UR37, UR32, URZ ;  /* 0x00000020250672a5 */ /* 0x008fe4000f8e00ff */
[----:B-1----:R-:W-:Y:S02]  /*4f90*/  UIMAD.WIDE.U32 UR8, UR31, UR35, URZ ;  /* 0x000000231f0872a5 */ /* 0x002fe4000f8e00ff */
[----:B------:R-:W-:Y:S02]  /*4fa0*/  UISETP.GE.AND UP0, UPT, UR42, 0x1, UPT ;  /* 0x000000012a00788c */ /* 0x000fe4000bf06270 */
[----:B------:R-:W-:Y:S01]  /*4fb0*/  UISETP.NE.AND UP4, UPT, UR42, 0x1, UPT ;  /* 0x000000012a00788c */ /* 0x000fe2000bf85270 */
[----:B------:R-:W-:Y:S02]  /*4fc0*/  UMOV UR6, UR7 ;  /* 0x0000000700067c82 */ /* 0x000fe40008000000 */
[----:B------:R-:W-:Y:S01]  /*4fd0*/  UMOV UR38, UR9 ;  /* 0x0000000900267c82 */ /* 0x000fe20008000000 */
[----:B------:R-:W1:Y:S01]  /*4fe0*/  LDCU.64 UR22, c[0x0][0xb28] ;  /* 0x00016500ff1677ac */ /* 0x000e620008000a00 */
[----:B------:R-:W-:-:S02]  /*4ff0*/  UISETP.NE.AND UP6, UPT, UR15, 0x1, UPT ;  /* 0x000000010f00788c */ /* 0x000fc4000bfc5270 */
[----:B------:R-:W-:Y:S02]  /*5000*/  UISETP.NE.AND UP5, UPT, UR34, 0x1, UPT ;  /* 0x000000012200788c */ /* 0x000fe4000bfa5270 */
[----:B------:R-:W-:Y:S02]  /*5010*/  USHF.R.U32.HI UR39, URZ, UR33, UR6 ;  /* 0x00000021ff277299 */ /* 0x000fe40008011606 */
[----:B------:R-:W-:Y:S02]  /*5020*/  USHF.R.U32.HI UR38, URZ, UR40, UR38 ;  /* 0x00000028ff267299 */ /* 0x000fe40008011626 */
[----:B------:R-:W-:Y:S01]  /*5030*/  UISETP.NE.AND UP2, UPT, UR4, 0x1, UPT ;  /* 0x000000010400788c */ /* 0x000fe2000bf45270 */
[----:B------:R-:W-:-:S10]  /*5040*/  UMOV UR12, URZ ;  /* 0x000000ff000c7c82 */ /* 0x000fd40008000000 */
.L_x_108:
[C---:B------:R-:W-:Y:S02]  /*5050*/  LEA R12, R14.reuse, UR29, 0x3 ;  /* 0x0000001d0e0c7c11 */ /* 0x040fe4000f8e18ff */
[----:B------:R-:W-:Y:S02]  /*5060*/  SHF.L.U32 R0, R13, 0x1f, RZ ;  /* 0x0000001f0d007819 */ /* 0x000fe400000006ff */
[----:B------:R-:W-:Y:S02]  /*5070*/  LEA R8, R14, UR29, 0x4 ;  /* 0x0000001d0e087c11 */ /* 0x000fe4000f8e20ff */
[----:B------:R-:W2:Y:S02]  /*5080*/  SYNCS.PHASECHK.TRANS64.TRYWAIT P0, [R12+URZ+0x150], R0 ;  /* 0x000150000c0075a7 */ /* 0x000ea400080011ff */
[----:B--23--:R-:W-:Y:S05]  /*5090*/  @!P0 BRA `(.L_x_100) ;  /* 0x00000040008c8947 */ /* 0x00cfea0003800000 */
.L_x_203:
[----:B------:R-:W3:Y:S01]  /*50a0*/  LDS.128 R8, [R8+0x1e0] ;  /* 0x0001e00008087984 */ /* 0x000ee20000000c00 */
[----:B------:R-:W-:Y:S01]  /*50b0*/  UISETP.GE.AND UP0, UPT, UR42, 0x1, UPT ;  /* 0x000000012a00788c */ /* 0x000fe2000bf06270 */
[----:B------:R-:W-:Y:S01]  /*50c0*/  @!PT LDS RZ, [RZ] ;  /* 0x00000000fffff984 */ /* 0x000fe20000000800 */
[----:B------:R-:W-:Y:S01]  /*50d0*/  @!PT LDS RZ, [RZ] ;  /* 0x00000000fffff984 */ /* 0x000fe20000000800 */
[----:B------:R-:W-:Y:S01]  /*50e0*/  @!PT LDS RZ, [RZ] ;  /* 0x00000000fffff984 */ /* 0x000fe20000000800 */
[----:B------:R-:W-:Y:S01]  /*50f0*/  @!PT LDS RZ, [RZ] ;  /* 0x00000000fffff984 */ /* 0x000fe20000000800 */
[----:B------:R1:W-:Y:S06]  /*5100*/  MEMBAR.ALL.CTA ;  /* 0x0000000000007992 */ /* 0x0003ec0000008000 */
[----:B-1----:R-:W1:Y:S01]  /*5110*/  FENCE.VIEW.ASYNC.S ;  /* 0x00000000000073c6 */ /* 0x002e620000000000 */
[----:B---3--:R-:W-:Y:S11]  /*5120*/  LOP3.LUT P0, RZ, R10, 0x1, RZ, 0xc0, !PT ;  /* 0x000000010aff7812 */ /* 0x008ff6000780c0ff */
[----:B------:R-:W-:Y:S02]  /*5130*/  @!UPT UIADD3 URZ, UPT, UPT, URZ, URZ, URZ ;  /* 0x000000fffffff290 */ /* 0x000fe4000fffe0ff */
[----:B-1----:R-:W-:Y:S01]  /*5140*/  VOTEU.ANY UP1, P0 ;  /* 0x0000000000ff7886 */ /* 0x002fe20000020100 */
[----:B------:R-:W-:Y:S11]  /*5150*/  PLOP3.LUT P0, PT, PT, PT, UP1, 0x80, 0x8 ;  /* 0x000000000008781c */ /* 0x000ff60003f0f018 */
[----:B------:R-:W-:Y:S02]  /*5160*/  @!UPT UIADD3 URZ, UPT, UPT, URZ, URZ, URZ ;  /* 0x000000fffffff290 */ /* 0x000fe4000fffe0ff */
[----:B--2---:R-:W-:Y:S02]  /*5170*/  @P0 SHF.R.U32.HI R0, RZ, 0x10, R9 ;  /* 0x00000010ff000819 */ /* 0x004fe40000011609 */
[----:B------:R-:W-:Y:S02]  /*5180*/  @P0 MOV R6, R8 ;  /* 0x0000000800060202 */ /* 0x000fe40000000f00 */
[----:B------:R-:W-:Y:S01]  /*5190*/  @P0 R2UR UR4, R0 ;  /* 0x00000000000402ca */ /* 0x000fe200000e0000 */
[----:B------:R-:W-:Y:S01]  /*51a0*/  VIADD R0, R12, 0x160 ;  /* 0x000001600c007836 */ /* 0x000fe20000000000 */
[----:B------:R-:W-:Y:S02]  /*51b0*/  @P0 LOP3.LUT R8, R9, 0xffff, RZ, 0xc0, !PT ;  /* 0x0000ffff09080812 */ /* 0x000fe400078ec0ff */
[----:B------:R-:W-:Y:S02]  /*51c0*/  @P0 R2UR UR6, R6 ;  /* 0x00000000060602ca */ /* 0x000fe400000e0000 */
[----:B------:R-:W-:Y:S02]  /*51d0*/  PRMT R0, RZ, 0x654, R0 ;  /* 0x00000654ff007816 */ /* 0x000fe40000000000 */
[----:B------:R-:W-:Y:S02]  /*51e0*/  @P0 R2UR UR5, R8 ;  /* 0x00000000080502ca */ /* 0x000fe400000e0000 */
[----:B------:R1:W-:Y:S03]  /*51f0*/  SYNCS.ARRIVE.TRANS64.RED.A1T0 RZ, [R0+URZ], RZ ;  /* 0x000000ff00ff79a7 */ /* 0x0003e600081004ff */
[----:B------:R-:W-:Y:S04]  /*5200*/  @UP1 UMOV UR30, UR4 ;  /* 0x00000004001e1c82 */ /* 0x000fe80008000000 */
[----:B------:R-:W-:Y:S04]  /*5210*/  @UP1 UMOV UR14, UR6 ;  /* 0x00000006000e1c82 */ /* 0x000fe80008000000 */
[----:B------:R-:W-:Y:S01]  /*5220*/  @UP1 UMOV UR13, UR5 ;  /* 0x00000005000d1c82 */ /* 0x000fe20008000000 */
[----:B------:R-:W-:Y:S05]  /*5230*/  BRA.U !UP0, `(.L_x_101) ;  /* 0x0000000108a47547 */ /* 0x000fea000b800000 */
[----:B------:R-:W-:Y:S02]  /*5240*/  UIMAD.WIDE.U32 UR8, UR13, UR35, URZ ;  /* 0x000000230d0872a5 */ /* 0x000fe4000f8e00ff */
[----:B------:R-:W-:Y:S02]  /*5250*/  UIMAD.WIDE.U32 UR10, UR14, UR32, URZ ;  /* 0x000000200e0a72a5 */ /* 0x000fe4000f8e00ff */
[----:B------:R-:W-:Y:S02]  /*5260*/  USEL UR4, UR31, UR38, !UP5 ;  /* 0x000000261f047287 */ /* 0x000fe4000e800000 */
[----:B------:R-:W-:Y:S02]  /*5270*/  USEL UR7, UR37, UR39, !UP6 ;  /* 0x0000002725077287 */ /* 0x000fe4000f000000 */
[----:B------:R-:W-:Y:S02]  /*5280*/  UIMAD.WIDE.U32 UR16, UR4, UR22, URZ ;  /* 0x00000016041072a5 */ /* 0x000fe4000f8e00ff */
[----:B------:R-:W-:Y:S01]  /*5290*/  UIMAD.WIDE.U32 UR18, UR7, UR22, URZ ;  /* 0x00000016071272a5 */ /* 0x000fe2000f8e00ff */
[----:B------:R-:W-:Y:S02]  /*52a0*/  UMOV UR5, UR9 ;  /* 0x0000000900057c82 */ /* 0x000fe40008000000 */
[----:B------:R-:W-:Y:S03]  /*52b0*/  USHF.R.U32.HI UR6, URZ, UR40, UR5 ;  /* 0x00000028ff067299 */ /* 0x000fe60008011605 */
[----:B------:R-:W-:Y:S01]  /*52c0*/  UMOV UR5, UR11 ;  /* 0x0000000b00057c82 */ /* 0x000fe20008000000 */
[----:B------:R-:W-:Y:S02]  /*52d0*/  USEL UR6, UR13, UR6, !UP5 ;  /* 0x000000060d067287 */ /* 0x000fe4000e800000 */
[----:B------:R-:W-:Y:S02]  /*52e0*/  USHF.R.U32.HI UR8, URZ, UR33, UR5 ;  /* 0x00000021ff087299 */ /* 0x000fe40008011605 */
[----:B------:R-:W-:Y:S01]  /*52f0*/  UIMAD.WIDE.U32 UR10, UR6, UR22, URZ ;  /* 0x00000016060a72a5 */ /* 0x000fe2000f8e00ff */
[----:B------:R-:W-:Y:S02]  /*5300*/  UMOV UR5, UR17 ;  /* 0x0000001100057c82 */ /* 0x000fe40008000000 */
[----:B------:R-:W-:Y:S03]  /*5310*/  @UP4 USHF.R.U32.HI UR4, URZ, UR23, UR5 ;  /* 0x00000017ff044299 */ /* 0x000fe60008011605 */
[----:B------:R-:W-:Y:S01]  /*5320*/  UMOV UR5, UR19 ;  /* 0x0000001300057c82 */ /* 0x000fe20008000000 */
[----:B------:R-:W-:Y:S02]  /*5330*/  UIMAD UR4, UR42, UR4, URZ ;  /* 0x000000042a0472a4 */ /* 0x000fe4000f8e02ff */
[----:B------:R-:W-:Y:S02]  /*5340*/  @UP4 USHF.R.U32.HI UR7, URZ, UR23, UR5 ;  /* 0x00000017ff074299 */ /* 0x000fe40008011605 */
[----:B------:R-:W-:Y:S02]  /*5350*/  USEL UR5, UR14, UR8, !UP6 ;  /* 0x000000080e057287 */ /* 0x000fe4000f000000 */
[----:B------:R-:W-:Y:S02]  /*5360*/  UIMAD UR8, UR42, UR7, URZ ;  /* 0x000000072a0872a4 */ /* 0x000fe4000f8e02ff */
[----:B------:R-:W-:Y:S03]  /*5370*/  UISETP.GE.AND UP0, UPT, UR6, UR4, UPT ;  /* 0x000000040600728c */ /* 0x000fe6000bf06270 */
[----:B------:R-:W-:Y:S01]  /*5380*/  UMOV UR4, UR11 ;  /* 0x0000000b00047c82 */ /* 0x000fe20008000000 */
[----:B------:R-:W-:Y:S02]  /*5390*/  UISETP.GE.OR UP0, UPT, UR5, UR8, UP0 ;  /* 0x000000080500728c */ /* 0x000fe40008706670 */
[----:B------:R-:W-:Y:S02]  /*53a0*/  USHF.R.U32.HI UR4, URZ, UR23, UR4 ;  /* 0x00000017ff047299 */ /* 0x000fe40008011604 */
[----:B------:R-:W-:Y:S02]  /*53b0*/  UIMAD.WIDE.U32 UR8, UR5, UR22, URZ ;  /* 0x00000016050872a5 */ /* 0x000fe4000f8e00ff */
[----:B------:R-:W-:Y:S04]  /*53c0*/  USEL UR10, UR6, UR4, !UP4 ;  /* 0x00000004060a7287 */ /* 0x000fe8000e000000 */
[----:B------:R-:W-:Y:S01]  /*53d0*/  UIADD3 UR11, UPT, UPT, -UR10, URZ, URZ ;  /* 0x000000ff0a0b7290 */ /* 0x000fe2000fffe1ff */
[----:B------:R-:W-:Y:S02]  /*53e0*/  @!UP0 UMOV UR4, UR9 ;  /* 0x0000000900048c82 */ /* 0x000fe40008000000 */
[----:B------:R-:W-:Y:S02]  /*53f0*/  @!UP0 USHF.R.U32.HI UR4, URZ, UR23, UR4 ;  /* 0x00000017ff048299 */ /* 0x000fe40008011604 */
[----:B------:R-:W-:Y:S02]  /*5400*/  UIMAD UR8, UR42, UR11, UR6 ;  /* 0x0000000b2a0872a4 */ /* 0x000fe4000f8e0206 */
[----:B------:R-:W-:Y:S04]  /*5410*/  @!UP0 USEL UR4, UR5, UR4, !UP4 ;  /* 0x0000000405048287 */ /* 0x000fe8000e000000 */
[----:B------:R-:W-:Y:S02]  /*5420*/  @!UP0 UIMAD UR7, UR7, UR8, UR4 ;  /* 0x00000008070782a4 */ /* 0x000fe4000f8e0204 */
[----:B------:R-:W-:Y:S02]  /*5430*/  @!UP0 UIADD3 UR9, UPT, UPT, UR10, -UR4, URZ ;  /* 0x800000040a098290 */ /* 0x000fe4000fffe0ff */
[----:B------:R-:W-:Y:S02]  /*5440*/  UIADD3 UR8, UPT, UPT, -UR6, URZ, URZ ;  /* 0x000000ff06087290 */ /* 0x000fe4000fffe1ff */
[----:B------:R-:W-:Y:S02]  /*5450*/  UIADD3 UR4, UPT, UPT, -UR5, URZ, URZ ;  /* 0x000000ff05047290 */ /* 0x000fe4000fffe1ff */
[----:B------:R-:W-:Y:S03]  /*5460*/  @!UP0 UIMAD UR6, UR9, UR42, UR5 ;  /* 0x0000002a090682a4 */ /* 0x000fe6000f8e0205 */
[----:B------:R-:W-:Y:S01]  /*5470*/  @!UP0 UMOV UR5, UR7 ;  /* 0x0000000700058c82 */ /* 0x000fe20008000000 */
[----:B------:R-:W-:Y:S02]  /*5480*/  UIMAD UR7, UR15, UR4, UR14 ;  /* 0x000000040f0772a4 */ /* 0x000fe4000f8e020e */
[----:B------:R-:W-:Y:S02]  /*5490*/  UIMAD UR4, UR34, UR8, UR13 ;  /* 0x00000008220472a4 */ /* 0x000fe4000f8e020d */
[----:B------:R-:W-:Y:S02]  /*54a0*/  UIMAD UR14, UR5, UR15, UR7 ;  /* 0x0000000f050e72a4 */ /* 0x000fe4000f8e0207 */
[----:B------:R-:W-:Y:S11]  /*54b0*/  UIMAD UR13, UR6, UR34, UR4 ;  /* 0x00000022060d72a4 */ /* 0x000ff6000f8e0204 */
[----:B------:R-:W-:Y:S01]  /*54c0*/  @!UPT UIADD3 URZ, UPT, UPT, URZ, URZ, URZ ;  /* 0x000000fffffff290 */ /* 0x000fe2000fffe0ff */
.L_x_101:
[----:B------:R-:W2:Y:S01]  /*54d0*/  @!UP2 LDCU.128 UR8, c[0x0][0xb10] ;  /* 0x00016200ff08a7ac */ /* 0x000ea20008000c00 */
[C---:B----4-:R-:W-:Y:S02]  /*54e0*/  ISETP.NE.U32.AND P1, PT, R4.reuse, RZ, PT ;  /* 0x000000ff0400720c */ /* 0x050fe40003f25070 */
[----:B------:R-:W-:Y:S02]  /*54f0*/  ISETP.NE.U32.AND P0, PT, R4, RZ, PT ;  /* 0x000000ff0400720c */ /* 0x000fe40003f05070 */
[C---:B------:R-:W-:Y:S02]  /*5500*/  ISETP.NE.AND.EX P1, PT, R5.reuse, RZ, PT, P1 ;  /* 0x000000ff0500720c */ /* 0x040fe40003f25310 */
[----:B------:R-:W-:Y:S01]  /*5510*/  ISETP.NE.AND.EX P0, PT, R5, RZ, PT, P0 ;  /* 0x000000ff0500720c */ /* 0x000fe20003f05300 */
[----:B------:R-:W3:Y:S01]  /*5520*/  @!UP2 LDCU UR5, c[0x0][0xb0c] ;  /* 0x00016180ff05a7ac */ /* 0x000ee20008000800 */
[----:B------:R-:W-:Y:S02]  /*5530*/  USHF.L.U32 UR26, UR25, 0x6, URZ ;  /* 0x00000006191a7899 */ /* 0x000fe400080006ff */
[----:B------:R-:W-:Y:S02]  /*5540*/  USHF.L.U32 UR27, UR20, 0x6, URZ ;  /* 0x00000006141b7899 */ /* 0x000fe400080006ff */
[----:B--2---:R-:W-:Y:S07]  /*5550*/  UIMAD.WIDE.U32 UR6, UR14, UR8, URZ ;  /* 0x000000080e0672a5 */ /* 0x004fee000f8e00ff */
[----:B------:R-:W-:Y:S01]  /*5560*/  @!UP2 UMOV UR4, UR7 ;  /* 0x000000070004ac82 */ /* 0x000fe20008000000 */
[----:B---3--:R-:W-:Y:S02]  /*5570*/  @!UP2 UISETP.NE.AND UP0, UPT, UR5, 0x1, UPT ;  /* 0x000000010500a88c */ /* 0x008fe4000bf05270 */
[----:B------:R-:W-:Y:S02]  /*5580*/  @!UP2 USHF.R.U32.HI UR4, URZ, UR9, UR4 ;  /* 0x00000009ff04a299 */ /* 0x000fe40008011604 */
[----:B------:R-:W-:Y:S02]  /*5590*/  UIMAD.WIDE.U32 UR6, UR13, UR11, URZ ;  /* 0x0000000b0d0672a5 */ /* 0x000fe4000f8e00ff */
[----:B------:R-:W-:Y:S02]  /*55a0*/  @!UP2 USEL UR8, UR14, UR4, !UP0 ;  /* 0x000000040e08a287 */ /* 0x000fe4000c000000 */
[----:B------:R-:W-:Y:S03]  /*55b0*/  @!UP2 UISETP.NE.AND UP0, UPT, UR10, 0x1, UPT ;  /* 0x000000010a00a88c */ /* 0x000fe6000bf05270 */
[----:B------:R-:W-:Y:S02]  /*55c0*/  @!UP2 UMOV UR6, UR7 ;  /* 0x000000070006ac82 */ /* 0x000fe40008000000 */
[----:B------:R-:W2:Y:S02]  /*55d0*/  @!UP2 LDCU UR4, c[0x0][0xb20] ;  /* 0x00016400ff04a7ac */ /* 0x000ea40008000800 */
[----:B--2---:R-:W-:Y:S04]  /*55e0*/  @!UP2 USHF.R.U32.HI UR6, URZ, UR4, UR6 ;  /* 0x00000004ff06a299 */ /* 0x004fe80008011606 */
[----:B------:R-:W-:Y:S04]  /*55f0*/  @!UP2 USEL UR6, UR13, UR6, !UP0 ;  /* 0x000000060d06a287 */ /* 0x000fe8000c000000 */
[----:B------:R-:W-:Y:S02]  /*5600*/  @!UP2 UIADD3 UR4, UPT, UPT, -UR8, UR6, URZ ;  /* 0x000000060804a290 */ /* 0x000fe4000fffe1ff */
[----:B------:R-:W-:Y:S02]  /*5610*/  @!UP2 UIADD3 UR6, UPT, UPT, UR8, -UR6, URZ ;  /* 0x800000060806a290 */ /* 0x000fe4000fffe0ff */
[----:B------:R-:W-:Y:S02]  /*5620*/  @!UP2 UIMAD UR14, UR4, UR5, UR14 ;  /* 0x00000005040ea2a4 */ /* 0x000fe4000f8e020e */
[----:B------:R-:W-:Y:S01]  /*5630*/  @!UP2 UIMAD UR13, UR6, UR10, UR13 ;  /* 0x0000000a060da2a4 */ /* 0x000fe2000f8e020d */
[----:B------:R-:W-:Y:S11]  /*5640*/  BRA.U UP3, `(.L_x_102) ;  /* 0x0000000103107547 */ /* 0x000ff6000b800000 */
[----:B------:R-:W-:Y:S04]  /*5650*/  MOV R6, UR43 ;  /* 0x0000002b00067c02 */ /* 0x000fe80008000f00 */
[----:B------:R-:W-:Y:S04]  /*5660*/  SHF.L.U32 R6, R6, 0x1f, RZ ;  /* 0x0000001f06067819 */ /* 0x000fe800000006ff */
[----:B------:R-:W2:Y:S02]  /*5670*/  SYNCS.PHASECHK.TRANS64.TRYWAIT P2, [UR29+0x148], R6 ;  /* 0x00014806ff0075a7 */ /* 0x000ea4000804111d */
[----:B--2---:R-:W-:Y:S05]  /*5680*/  @!P2 BRA `(.L_x_103) ;  /* 0x0000003c0024a947 */ /* 0x004fea0003800000 */
.L_x_102:
[----:B------:R-:W-:Y:S05]  /*5690*/  @!P1 BRA `(.L_x_104) ;  /* 0x0000000000309947 */ /* 0x000fea0003800000 */
[----:B------:R-:W-:Y:S01]  /*56a0*/  ISETP.NE.U32.AND P1, PT, R2, RZ, PT ;  /* 0x000000ff0200720c */ /* 0x000fe20003f25070 */
[----:B------:R-:W2:Y:S01]  /*56b0*/  LDCU.64 UR4, c[0x0][0x358] ;  /* 0x00006b00ff0477ac */ /* 0x000ea20008000a00 */
[----:B------:R-:W-:Y:S02]  /*56c0*/  IMAD.MOV.U32 R50, RZ, RZ, 0x1 ;  /* 0x00000001ff327424 */ /* 0x000fe400078e00ff */
[----:B------:R-:W-:Y:S11]  /*56d0*/  ISETP.NE.AND.EX P1, PT, R3, RZ, PT, P1 ;  /* 0x000000ff0300720c */ /* 0x000ff60003f25310 */
[----:B------:R-:W-:Y:S02]  /*56e0*/  @!UPT UIADD3 URZ, UPT, UPT, URZ, URZ, URZ ;  /* 0x000000fffffff290 */ /* 0x000fe4000fffe0ff */
[----:B------:R-:W3:Y:S01]  /*56f0*/  @P1 LDC.64 R8, c[0x0][0x888] ;  /* 0x00022200ff081b82 */ /* 0x000ee20000000a00 */
[----:B-1----:R-:W-:Y:S04]  /*5700*/  @P1 IMAD R0, R4, UR36, RZ ;  /* 0x0000002404001c24 */ /* 0x002fe8000f8e02ff */
[----:B---3--:R-:W-:Y:S04]  /*5710*/  @P1 IMAD.WIDE R8, R0, 0x4, R8 ;  /* 0x0000000400081825 */ /* 0x008fe800078e0208 */
[----:B------:R-:W-:Y:S01]  /*5720*/  HFMA2 R0, -RZ, RZ, 0, 5.9604644775390625e-08 ;  /* 0x00000001ff007431 */ /* 0x000fe200000001ff */
[----:B--2--5:R2:W5:Y:S04]  /*5730*/  @P1 LDG.E R26, desc[UR4][R8.64] ;  /* 0x00000004081a1981 */ /* 0x024568000c1e1900 */
[----:B------:R-:W-:Y:S01]  /*5740*/  @!P1 PRMT R50, R0, 0x7610, R50 ;  /* 0x0000761000329816 */ /* 0x000fe20000000032 */
[----:B--2---:R-:W3:Y:S06]  /*5750*/  @!P1 LDC R26, c[0x0][0x880] ;  /* 0x00022000ff1a9b82 */ /* 0x004eec0000000800 */
.L_x_104:
[----:B---3-5:R-:W-:Y:S01]  /*5760*/  @!P0 FSETP.EQ.AND P1, PT, R26, RZ, PT ;  /* 0x000000ff1a00820b */ /* 0x028fe20003f22000 */
[----:B------:R-:W-:Y:S01]  /*5770*/  @!UPT UIADD3 URZ, UPT, UPT, URZ, URZ, URZ ;  /* 0x000000fffffff290 */ /* 0x000fe2000fffe0ff */
[----:B------:R-:W-:Y:S11]  /*5780*/  @!P0 BRA `(.L_x_105) ;  /* 0x0000000000188947 */ /* 0x000ff60003800000 */
[----:B------:R-:W-:Y:S02]  /*5790*/  LOP3.LUT P0, RZ, R50, 0xff, RZ, 0xc0, !PT ;  /* 0x000000ff32ff7812 */ /* 0x000fe4000780c0ff */
[----:B------:R-:W-:Y:S04]  /*57a0*/  ISETP.NE.U32.AND P1, PT, R2, RZ, PT ;  /* 0x000000ff0200720c */ /* 0x000fe80003f25070 */
[----:B------:R-:W-:Y:S04]  /*57b0*/  ISETP.NE.AND.EX P1, PT, R3, RZ, PT, P1 ;  /* 0x000000ff0300720c */ /* 0x000fe80003f25310 */
[----:B------:R-:W-:Y:S03]  /*57c0*/  PLOP3.LUT P1, PT, P1, PT, PT, 0x8, 0x80 ;  /* 0x000000000080781c */ /* 0x000fe60000f2e170 */
[----:B------:R-:W-:Y:S11]  /*57d0*/  @P0 FSETP.EQ.AND P1, PT, R26, RZ, PT ;  /* 0x000000ff1a00020b */ /* 0x000ff60003f22000 */
[----:B------:R-:W-:Y:S02]  /*57e0*/  @!UPT UIADD3 URZ, UPT, UPT, URZ, URZ, URZ ;  /* 0x000000fffffff290 */ /* 0x000fe4000fffe0ff */
.L_x_105:
[----:B------:R-:W-:Y:S01]  /*57f0*/  ULEA UR4, UR12, UR29, 0x3 ;  /* 0x0000001d0c047291 */ /* 0x000fe2000f8e18ff */
[----:B------:R-:W-:Y:S02]  /*5800*/  SHF.L.U32 R9, R15, 0x1f, RZ ;  /* 0x0000001f0f097819 */ /* 0x000fe400000006ff */
[----:B------:R-:W-:Y:S04]  /*5810*/  ELECT P0, URZ, PT ;  /* 0x0000000000ff782f */ /* 0x000fe80003800000 */
[----:B------:R-:W-:Y:S02]  /*5820*/  PLOP3.LUT P1, PT, P1, P0, PT, 0xf2, 0x2f ;  /* 0x00000000002f781c */ /* 0x000fe40000f21e72 */
[----:B------:R-:W2:Y:S11]  /*5830*/  SYNCS.PHASECHK.TRANS64.TRYWAIT P2, [UR4+0x128], R9 ;  /* 0x00012809ff0075a7 */ /* 0x000eb60008041104 */
[----:B------:R-:W-:Y:S05]  /*5840*/  @!P1 IADD3 R8, P0, PT, R16, 0x580, RZ ;  /* 0x0000058010089810 */ /* 0x000fea0007f1e0ff */
[----:B-1----:R-:W-:Y:S01]  /*5850*/  @!P1 IMAD.X R6, RZ, RZ, R17, P0 ;  /* 0x000000ffff069224 */ /* 0x002fe200000e0611 */
[----:B--2---:R-:W-:Y:S07]  /*5860*/  @!P2 BRA `(.L_x_106) ;  /* 0x0000003800c4a947 */ /* 0x004fee0003800000 */
.L_x_206:
[----:B------:R-:W2:Y:S01]  /*5870*/  S2UR UR11, SR_CgaCtaId ;  /* 0x00000000000b79c3 */ /* 0x000ea20000008800 */
[----:B------:R-:W-:Y:S01]  /*5880*/  @!P1 R2UR UR6, R6 ;  /* 0x00000000060692ca */ /* 0x000fe200000e0000 */
[----:B------:R-:W-:Y:S01]  /*5890*/  UIADD3 UR5, UPT, UPT, UR12, 0x1, URZ ;  /* 0x000000010c057890 */ /* 0x000fe2000fffe0ff */
[----:B------:R-:W-:Y:S01]  /*58a0*/  @!P1 R2UR UR7, R8 ;  /* 0x00000000080792ca */ /* 0x000fe200000e0000 */
[----:B------:R-:W-:Y:S01]  /*58b0*/  UIADD3 UR25, UPT, UPT, UR4, 0x110, URZ ;  /* 0x0000011004197890 */ /* 0x000fe2000fffe0ff */
[----:B-1----:R-:W-:Y:S01]  /*58c0*/  @!P1 IMAD.MOV.U32 R0, RZ, RZ, 0x1000 ;  /* 0x00001000ff009424 */ /* 0x002fe200078e00ff */
[----:B------:R-:W-:Y:S01]  /*58d0*/  UISETP.NE.AND UP0, UPT, UR5, 0x3, UPT ;  /* 0x000000030500788c */ /* 0x000fe2000bf05270 */
[----:B------:R-:W-:Y:S01]  /*58e0*/  VIADD R14, R14, 0x1 ;  /* 0x000000010e0e7836 */ /* 0x000fe20000000000 */
[----:B------:R-:W-:Y:S01]  /*58f0*/  UMOV UR18, 0x0 ;  /* 0x0000000000127882 */ /* 0x000fe20000000000 */
[----:B------:R-:W-:Y:S01]  /*5900*/  UMOV UR19, 0x10000000 ;  /* 0x1000000000137882 */ /* 0x000fe20000000000 */
[----:B------:R-:W-:Y:S02]  /*5910*/  USEL UR21, UR5, URZ, UP0 ;  /* 0x000000ff05157287 */ /* 0x000fe40008000000 */
[----:B------:R-:W-:Y:S02]  /*5920*/  USEL UR9, URZ, 0x1, UP0 ;  /* 0x00000001ff097887 */ /* 0x000fe40008000000 */
[----:B------:R-:W-:Y:S01]  /*5930*/  VOTEU.ALL UP0, P1 ;  /* 0x0000000000ff7886 */ /* 0x000fe20000800000 */
[----:B------:R-:W-:Y:S01]  /*5940*/  IMAD.U32 R9, RZ, RZ, UR6 ;  /* 0x00000006ff097e24 */ /* 0x000fe2000f8e00ff */
[----:B------:R-:W-:Y:S01]  /*5950*/  UMOV UR28, UR36 ;  /* 0x00000024001c7c82 */ /* 0x000fe20008000000 */
[----:B------:R-:W-:Y:S01]  /*5960*/  IMAD.U32 R8, RZ, RZ, UR7 ;  /* 0x00000007ff087e24 */ /* 0x000fe2000f8e00ff */
[----:B------:R-:W-:Y:S01]  /*5970*/  LOP3.LUT R15, R15, UR9, RZ, 0x3c, !PT ;  /* 0x000000090f0f7c12 */ /* 0x000fe2000f8e3cff */
[----:B------:R-:W-:Y:S01]  /*5980*/  @!UP0 ULEA UR5, UR12, UR29, 0xc ;  /* 0x0000001d0c058291 */ /* 0x000fe2000f8e60ff */
[----:B------:R-:W-:Y:S01]  /*5990*/  @!P1 R2UR UR7, R9 ;  /* 0x00000000090792ca */ /* 0x000fe200000e0000 */
[----:B------:R-:W-:Y:S01]  /*59a0*/  @!UP0 UIADD3 UR10, UPT, UPT, UR26, 0x20, URZ ;  /* 0x000000201a0a8890 */ /* 0x000fe2000fffe0ff */
[----:B------:R-:W-:Y:S01]  /*59b0*/  @!P1 R2UR UR6, R8 ;  /* 0x00000000080692ca */ /* 0x000fe200000e0000 */
[----:B------:R-:W-:Y:S01]  /*59c0*/  @!UP0 UIADD3 UR24, UPT, UPT, UR5, 0x300, URZ ;  /* 0x0000030005188890 */ /* 0x000fe2000fffe0ff */
[----:B------:R-:W-:Y:S01]  /*59d0*/  SHF.L.U32 R6, R15, 0x1f, RZ ;  /* 0x0000001f0f067819 */ /* 0x000fe200000006ff */
[----:B------:R-:W-:Y:S01]  /*59e0*/  @!UP0 UIADD3 UR8, UPT, UPT, UR5, 0xb00, URZ ;  /* 0x00000b0005088890 */ /* 0x000fe2000fffe0ff */
[----:B------:R-:W-:Y:S01]  /*59f0*/  VOTEU.ALL UP0, P1 ;  /* 0x0000000000ff7886 */ /* 0x000fe20000800000 */
[----:B--2---:R-:W-:Y:S01]  /*5a00*/  UPRMT UR16, UR11, 0x654, UR25 ;  /* 0x000006540b107896 */ /* 0x004fe20008000019 */
[----:B------:R-:W-:Y:S02]  /*5a10*/  UMOV UR12, UR36 ;  /* 0x00000024000c7c82 */ /* 0x000fe40008000000 */
[----:B------:R-:W-:Y:S01]  /*5a20*/  UMOV UR11, UR27 ;  /* 0x0000001b000b7c82 */ /* 0x000fe20008000000 */
[----:B------:R-:W-:Y:S01]  /*5a30*/  UMOV UR9, UR25 ;  /* 0x0000001900097c82 */ /* 0x000fe20008000000 */
[----:B------:R-:W-:Y:S03]  /*5a40*/  ULEA UR5, UR21, UR29, 0x3 ;  /* 0x0000001d15057291 */ /* 0x000fe6000f8e18ff */
[----:B------:R1:W-:Y:S01]  /*5a50*/  @!UP0 UTMALDG.3D [UR24], [UR6], desc[UR18] ;  /* 0x00001218060085b4 */ /* 0x0003e20008011000 */
[----:B------:R-:W-:Y:S05]  /*5a60*/  VOTEU.ALL UP0, P1 ;  /* 0x0000000000ff7886 */ /* 0x000fea0000800000 */
[----:B------:R1:W-:Y:S01]  /*5a70*/  @!UP0 UTMALDG.3D [UR8], [UR6], desc[UR18] ;  /* 0x00001208060085b4 */ /* 0x0003e20008011000 */
[----:B------:R1:W-:Y:S01]  /*5a80*/  @!P1 SYNCS.ARRIVE.TRANS64.RED.A0TR RZ, [UR4+0x110], R0 ;  /* 0x00011000ffff99a7 */ /* 0x0003e20008300404 */
[----:B------:R-:W-:Y:S01]  /*5a90*/  SYNCS.ARRIVE.TRANS64.RED.A1T0 RZ, [UR16], RZ ;  /* 0x000000ffffff79a7 */ /* 0x000fe20008100410 */
[----:B------:R-:W2:Y:S02]  /*5aa0*/  SYNCS.PHASECHK.TRANS64.TRYWAIT P0, [UR5+0x128], R6 ;  /* 0x00012806ff0075a7 */ /* 0x000ea40008001105 */
[----:B-12---:R-:W-:Y:S05]  /*5ab0*/  @!P0 BRA `(.L_x_107) ;  /* 0x0000003800488947 */ /* 0x006fea0003800000 */
.L_x_208:
[----:B------:R-:W-:Y:S01]  /*5ac0*/  UIADD3 UR17, UPT, UPT, UR5, 0x110, URZ ;  /* 0x0000011005117890 */ /* 0x000fe2000fffe0ff */
[----:B-1----:R-:W-:Y:S01]  /*5ad0*/  @!P1 IADD3 R6, P0, PT, R16, 0x580, RZ ;  /* 0x0000058010069810 */ /* 0x002fe20007f1e0ff */
[----:B------:R-:W-:Y:S01]  /*5ae0*/  UPLOP3.LUT UP3, UPT, UPT, UPT, UPT, 0x80, 0x8 ;  /* 0x000000000008789c */ /* 0x000fe20003f6f070 */
[----:B------:R-:W1:Y:S01]  /*5af0*/  S2UR UR9, SR_CgaCtaId ;  /* 0x00000000000979c3 */ /* 0x000e620000008800 */
[----:B------:R-:W-:Y:S01]  /*5b00*/  UMOV UR24, 0x0 ;  /* 0x0000000000187882 */ /* 0x000fe20000000000 */
[----:B------:R-:W-:Y:S01]  /*5b10*/  @!P1 R2UR UR6, R6 ;  /* 0x00000000060692ca */ /* 0x000fe200000e0000 */
[----:B------:R-:W-:Y:S01]  /*5b20*/  @!P1 IMAD.X R0, RZ, RZ, R17, P0 ;  /* 0x000000ffff009224 */ /* 0x000fe200000e0611 */
[----:B------:R-:W-:Y:S01]  /*5b30*/  UMOV UR25, 0x10000000 ;  /* 0x1000000000197882 */ /* 0x000fe20000000000 */
[----:B------:R-:W-:Y:S01]  /*5b40*/  UMOV UR19, UR27 ;  /* 0x0000001b00137c82 */ /* 0x000fe20008000000 */
[----:B------:R-:W-:Y:S01]  /*5b50*/  UMOV UR20, UR36 ;  /* 0x0000002400147c82 */ /* 0x000fe20008000000 */
[----:B------:R-:W-:Y:S01]  /*5b60*/  UMOV UR11, UR27 ;  /* 0x0000001b000b7c82 */ /* 0x000fe20008000000 */
[----:B------:R-:W-:Y:S01]  /*5b70*/  @!P1 R2UR UR4, R0 ;  /* 0x00000000000492ca */ /* 0x000fe200000e0000 */
[----:B------:R-:W-:Y:S01]  /*5b80*/  UMOV UR12, UR36 ;  /* 0x00000024000c7c82 */ /* 0x000fe20008000000 */
[----:B------:R-:W-:Y:S01]  /*5b90*/  VOTEU.ALL UP0, P1 ;  /* 0x0000000000ff7886 */ /* 0x000fe20000800000 */
[----:B------:R-:W-:Y:S01]  /*5ba0*/  R2UR UR41, R52 ;  /* 0x00000000342972ca */ /* 0x000fe200000e0000 */
[----:B------:R-:W-:Y:S01]  /*5bb0*/  UMOV UR36, UR30 ;  /* 0x0000001e00247c82 */ /* 0x000fe20008000000 */
[----:B------:R-:W-:Y:S02]  /*5bc0*/  R2UR UR28, R53 ;  /* 0x00000000351c72ca */ /* 0x000fe400000e0000 */
[----:B------:R-:W-:Y:S01]  /*5bd0*/  @!UP0 UIADD3 UR18, UPT, UPT, UR26, 0x10, URZ ;  /* 0x000000101a128890 */ /* 0x000fe2000fffe0ff */
[----:B------:R-:W-:Y:S01]  /*5be0*/  IMAD.U32 R8, RZ, RZ, UR6 ;  /* 0x00000006ff087e24 */ /* 0x000fe2000f8e00ff */
[----:B------:R-:W-:Y:S01]  /*5bf0*/  @!UP0 UIADD3 UR10, UPT, UPT, UR26, 0x30, URZ ;  /* 0x000000301a0a8890 */ /* 0x000fe2000fffe0ff */
[----:B------:R-:W-:Y:S03]  /*5c00*/  ISETP.NE.AND P0, PT, R14, 0x2, PT ;  /* 0x000000020e00780c */ /* 0x000fe60003f05270 */
[----:B------:R-:W-:Y:S01]  /*5c10*/  IMAD.U32 R9, RZ, RZ, UR4 ;  /* 0x00000004ff097e24 */ /* 0x000fe2000f8e00ff */
[----:B------:R-:W-:Y:S01]  /*5c20*/  @!P1 R2UR UR6, R8 ;  /* 0x00000000080692ca */ /* 0x000fe200000e0000 */
[----:B------:R-:W-:Y:S01]  /*5c30*/  @!UP0 ULEA UR4, UR21, UR29, 0xc ;  /* 0x0000001d15048291 */ /* 0x000fe2000f8e60ff */
[----:B------:R-:W-:Y:S02]  /*5c40*/  SEL R0, RZ, 0x1, P0 ;  /* 0x00000001ff007807 */ /* 0x000fe40000000000 */
[----:B------:R-:W-:Y:S01]  /*5c50*/  @!P1 R2UR UR7, R9 ;  /* 0x00000000090792ca */ /* 0x000fe200000e0000 */
[----:B------:R-:W-:Y:S01]  /*5c60*/  @!UP0 UIADD3 UR16, UPT, UPT, UR4, 0x300, URZ ;  /* 0x0000030004108890 */ /* 0x000fe2000fffe0ff */
[----:B------:R-:W-:Y:S01]  /*5c70*/  LOP3.LUT R13, R13, R0, RZ, 0x3c, !PT ;  /* 0x000000000d0d7212 */ /* 0x000fe200078e3cff */
[----:B------:R-:W-:Y:S01]  /*5c80*/  @!UP0 UIADD3 UR8, UPT, UPT, UR4, 0xb00, URZ ;  /* 0x00000b0004088890 */ /* 0x000fe2000fffe0ff */
[----:B------:R-:W-:Y:S01]  /*5c90*/  SEL R14, R14, RZ, P0 ;  /* 0x000000ff0e0e7207 */ /* 0x000fe20000000000 */
[----:B------:R-:W-:Y:S01]  /*5ca0*/  VOTEU.ALL UP0, P1 ;  /* 0x0000000000ff7886 */ /* 0x000fe20000800000 */
[----:B-1----:R-:W-:Y:S03]  /*5cb0*/  UPRMT UR4, UR9, 0x654, UR17 ;  /* 0x0000065409047896 */ /* 0x002fe60008000011 */
[----:B------:R-:W-:Y:S04]  /*5cc0*/  UMOV UR9, UR17 ;  /* 0x0000001100097c82 */ /* 0x000fe80008000000 */
[----:B------:R1:W-:Y:S01]  /*5cd0*/  @!UP0 UTMALDG.3D [UR16], [UR6], desc[UR24] ;  /* 0x00001810060085b4 */ /* 0x0003e20008011000 */
[----:B------:R-:W-:Y:S05]  /*5ce0*/  VOTEU.ALL UP0, P1 ;  /* 0x0000000000ff7886 */ /* 0x000fea0000800000 */
[----:B------:R2:W-:Y:S01]  /*5cf0*/  @!UP0 UTMALDG.3D [UR8], [UR6], desc[UR24] ;  /* 0x00001808060085b4 */ /* 0x0005e20008011000 */
[----:B------:R3:W-:Y:S01]  /*5d00*/  @!P1 SYNCS.ARRIVE.TRANS64.RED.A0TR RZ, [UR5+0x110], R7 ;  /* 0x00011007ffff99a7 */ /* 0x0007e20008300405 */
[----:B------:R-:W-:Y:S01]  /*5d10*/  SYNCS.ARRIVE.TRANS64.RED.A1T0 RZ, [UR4], RZ ;  /* 0x000000ffffff79a7 */ /* 0x000fe20008100404 */
[----:B------:R-:W-:Y:S04]  /*5d20*/  UIADD3 UR4, UPT, UPT, UR21, 0x1, URZ ;  /* 0x0000000115047890 */ /* 0x000fe8000fffe0ff */
[----:B------:R-:W-:Y:S04]  /*5d30*/  UISETP.NE.AND UP0, UPT, UR4, 0x3, UPT ;  /* 0x000000030400788c */ /* 0x000fe8000bf05270 */
[----:B------:R-:W-:Y:S02]  /*5d40*/  USEL UR5, URZ, 0x1, UP0 ;  /* 0x00000001ff057887 */ /* 0x000fe40008000000 */
[----:B-1----:R-:W-:Y:S04]  /*5d50*/  UIADD3 UR20, UPT, UPT, UR14, UR28, URZ ;  /* 0x0000001c0e147290 */ /* 0x002fe8000fffe0ff */
[----:B------:R-:W-:Y:S01]  /*5d60*/  LOP3.LUT R15, R15, UR5, RZ, 0x3c, !PT ;  /* 0x000000050f0f7c12 */ /* 0x000fe2000f8e3cff */
[----:B--2---:R-:W-:Y:S02]  /*5d70*/  UIADD3 UR25, UPT, UPT, UR13, UR41, URZ ;  /* 0x000000290d197290 */ /* 0x004fe4000fffe0ff */
[----:B------:R-:W-:Y:S01]  /*5d80*/  USEL UR12, UR4, URZ, UP0 ;  /* 0x000000ff040c7287 */ /* 0x000fe20008000000 */
[----:B------:R-:W-:Y:S11]  /*5d90*/  BRA.U UP1, `(.L_x_108) ;  /* 0xfffffff101ac7547 */ /* 0x000ff6000b83ffff */
[----:B------:R-:W-:Y:S01]  /*5da0*/  UIADD3 UR29, UPT, UPT, UR29, 0x128, URZ ;  /* 0x000001281d1d7890 */ /* 0x000fe2000fffe0ff */
[----:B------:R-:W-:-:S03]  /*5db0*/  SHF.L.U32 R2, R15, 0x1f, RZ ;  /* 0x0000001f0f027819 */ /* 0x000fc600000006ff */
[----:B------:R-:W-:-:S09]  /*5dc0*/  ULEA UR4, UR12, UR29, 0x3 ;  /* 0x0000001d0c047291 */ /* 0x000fd2000f8e18ff */
[----:B------:R-:W1:Y:S02]  /*5dd0*/  SYNCS.PHASECHK.TRANS64.TRYWAIT P0, [UR4], R2 ;  /* 0x00000002ff0075a7 */ /* 0x000e640008001104 */
[----:B-1----:R-:W-:Y:S05]  /*5de0*/  @!P0 BRA `(.L_x_109) ;  /* 0x0000003400948947 */ /* 0x002fea0003800000 */
.L_x_210:
        /* <DEDUP_REMOVED lines=9> */
.L_x_212:
[----:B------:R-:W-:-:S04]  /*5e80*/  UIADD3 UR4, UPT, UPT, UR4, 0x1, URZ ;  /* 0x0000000104047890 */ /* 0x000fc8000fffe0ff */
[----:B------:R-:W-:-:S04]  /*5e90*/  UISETP.NE.AND UP0, UPT, UR4, 0x3, UPT ;  /* 0x000000030400788c */ /* 0x000fc8000bf05270 */
[----:B------:R-:W-:Y:S02]  /*5ea0*/  USEL UR5, URZ, 0x1, UP0 ;  /* 0x00000001ff057887 */ /* 0x000fe40008000000 */
[----:B------:R-:W-:-:S04]  /*5eb0*/  USEL UR4, UR4, URZ, UP0 ;  /* 0x000000ff04047287 */ /* 0x000fc80008000000 */
[----:B------:R-:W-:Y:S01]  /*5ec0*/  ULEA UR4, UR4, UR29, 0x3 ;  /* 0x0000001d04047291 */ /* 0x000fe2000f8e18ff */
[----:B-1----:R-:W-:-:S04]  /*5ed0*/  LOP3.LUT R2, R15, UR5, RZ, 0x3c, !PT ;  /* 0x000000050f027c12 */ /* 0x002fc8000f8e3cff */
[----:B------:R-:W-:Y:S01]  /*5ee0*/  SHF.L.U32 R2, R2, 0x1f, RZ ;  /* 0x0000001f02027819 */ /* 0x000fe200000006ff */
[----:B------:R-:W-:-:S07]  /*5ef0*/  IMAD.U32 R0, RZ, RZ, UR4 ;  /* 0x00000004ff007e24 */ /* 0x000fce000f8e00ff */
.L_x_111:
[----:B-1----:R1:W2:Y:S02]  /*5f00*/  SYNCS.PHASECHK.TRANS64.TRYWAIT P0, [R0+URZ], R2 ;  /* 0x00000002000075a7 */ /* 0x0022a400080011ff */
[----:B--2---:R-:W-:Y:S05]  /*5f10*/  @!P0 NANOSLEEP.SYNCS 0x989680 ;  /* 0x009896800000895d */ /* 0x004fea0003900000 */
[----:B------:R-:W2:Y:S02]  /*5f20*/  @!P0 SYNCS.PHASECHK.TRANS64 P0, [R0+URZ], R2 ;  /* 0x00000002000085a7 */ /* 0x000ea400080010ff */
[----:B--2---:R-:W-:Y:S05]  /*5f30*/  @P0 EXIT ;  /* 0x000000000000094d */ /* 0x004fea0003800000 */
[----:B------:R-:W-:Y:S05]  /*5f40*/  BRA `(.L_x_111) ;  /* 0xfffffffc00ec7947 */ /* 0x000fea000383ffff */
.L_x_99:
[----:B------:R-:W-:-:S06]  /*5f50*/  UISETP.GE.AND UP0, UPT, UR22, 0x4, UPT ;  /* 0x000000041600788c */ /* 0x000fcc000bf06270 */
[----:B------:R-:W-:-:S13]  /*5f60*/  PLOP3.LUT P0, PT, PT, PT, UP0, 0x80, 0x8 ;  /* 0x000000000008781c */ /* 0x000fda0003f0f008 */
[----:B-1----:R-:W-:Y:S05]  /*5f70*/  @!P0 EXIT ;  /* 0x000000000000894d */ /* 0x002fea0003800000 */
[----:B------:R-:W1:Y:S08]  /*5f80*/  S2UR UR4, SR_CgaCtaId ;  /* 0x00000000000479c3 */ /* 0x000e700000008800 */
[----:B------:R-:W-:Y:S01]  /*5f90*/  BAR.SYNC.DEFER_BLOCKING 0x6, 0xa0 ;  /* 0x0182800000007b1d */ /* 0x000fe20000010000 */
[----:B------:R-:W-:Y:S01]  /*5fa0*/  IMAD.SHL.U32 R49, R59, 0x10, RZ ;  /* 0x000000103b317824 */ /* 0x000fe200078e00ff */
[----:B------:R-:W-:Y:S01]  /*5fb0*/  CS2R R56, SRZ ;  /* 0x0000000000387805 */ /* 0x000fe2000001ff00 */
[----:B------:R-:W-:-:S02]  /*5fc0*/  IMAD.SHL.U32 R3, R51, 0x200, RZ ;  /* 0x0000020033037824 */ /* 0x000fc400078e00ff */
[----:B------:R-:W-:Y:S01]  /*5fd0*/  IMAD.U32 R23, R59, 0x10000, RZ ;  /* 0x000100003b177824 */ /* 0x000fe200078e00ff */
[----:B------:R-:W-:Y:S01]  /*5fe0*/  UMOV UR45, 0x400 ;  /* 0x00000400002d7882 */ /* 0x000fe20000000000 */
[----:B------:R-:W-:Y:S01]  /*5ff0*/  LOP3.LUT R48, R49, 0x5b0, RZ, 0xc0, !PT ;  /* 0x000005b031307812 */ /* 0x000fe200078ec0ff */
[----:B------:R-:W2:Y:S01]  /*6000*/  LDC.64 R44, c[0x0][0x888] ;  /* 0x00022200ff2c7b82 */ /* 0x000ea20000000a00 */
[----:B------:R-:W-:Y:S01]  /*6010*/  IMAD.SHL.U32 R2, R59, 0x2, RZ ;  /* 0x000000023b027824 */ /* 0x000fe200078e00ff */
[----:B------:R-:W-:Y:S01]  /*6020*/  LOP3.LUT R6, R49, 0x40, RZ, 0xc0, !PT ;  /* 0x0000004031067812 */ /* 0x000fe200078ec0ff */
[----:B------:R-:W-:Y:S01]  /*6030*/  IMAD.MOV.U32 R22, RZ, RZ, RZ ;  /* 0x000000ffff167224 */ /* 0x000fe200078e00ff */
[----:B------:R-:W-:Y:S01]  /*6040*/  LOP3.LUT R48, R48, 0x200, R3, 0xf8, !PT ;  /* 0x0000020030307812 */ /* 0x000fe200078ef803 */
[----:B------:R-:W-:Y:S01]  /*6050*/  IMAD.SHL.U32 R3, R51, 0x200000, RZ ;  /* 0x0020000033037824 */ /* 0x000fe200078e00ff */
[----:B------:R-:W-:Y:S01]  /*6060*/  LOP3.LUT P0, RZ, R49, 0x40, RZ, 0xc0, !PT ;  /* 0x0000004031ff7812 */ /* 0x000fe2000780c0ff */
[----:B------:R-:W-:Y:S01]  /*6070*/  IMAD.MOV.U32 R58, RZ, RZ, RZ ;  /* 0x000000ffff3a7224 */ /* 0x000fe200078e00ff */
[----:B------:R-:W3:Y:S01]  /*6080*/  LDC.64 R46, c[0x0][0x890] ;  /* 0x00022400ff2e7b82 */ /* 0x000ee20000000a00 */
[----:B------:R-:W-:Y:S01]  /*6090*/  LOP3.LUT R2, R6, 0x8, R2, 0xf8, !PT ;  /* 0x0000000806027812 */ /* 0x000fe200078ef802 */
[----:B------:R-:W4:Y:S01]  /*60a0*/  LDCU UR62, c[0x0][0x370] ;  /* 0x00006e00ff3e77ac */ /* 0x000f220008000800 */
[----:B------:R-:W-:-:S02]  /*60b0*/  LOP3.LUT R3, R3, 0x200000, RZ, 0xc0, !PT ;  /* 0x0020000003037812 */ /* 0x000fc400078ec0ff */
[----:B------:R-:W-:Y:S01]  /*60c0*/  LOP3.LUT R48, R48, R2, RZ, 0xfc, !PT ;  /* 0x0000000230307212 */ /* 0x000fe200078efcff */
[----:B------:R-:W2:Y:S01]  /*60d0*/  LDCU UR43, c[0x0][0xb0c] ;  /* 0x00016180ff2b77ac */ /* 0x000ea20008000800 */
[----:B------:R-:W-:Y:S01]  /*60e0*/  LOP3.LUT R23, R3, 0x400000, R23, 0xf8, !PT ;  /* 0x0040000003177812 */ /* 0x000fe200078ef817 */
[----:B------:R-:W2:Y:S01]  /*60f0*/  LDC.64 R42, c[0x0][0x8b0] ;  /* 0x00022c00ff2a7b82 */ /* 0x000ea20000000a00 */
[----:B------:R-:W-:Y:S01]  /*6100*/  LOP3.LUT R59, R59, 0x60, RZ, 0xc0, !PT ;  /* 0x000000603b3b7812 */ /* 0x000fe200078ec0ff */
[----:B-1----:R-:W-:Y:S01]  /*6110*/  ULEA UR45, UR4, UR45, 0x18 ;  /* 0x0000002d042d7291 */ /* 0x002fe2000f8ec0ff */
[----:B------:R-:W1:Y:S05]  /*6120*/  LDCU UR39, c[0x0][0xb30] ;  /* 0x00016600ff2777ac */ /* 0x000e6a0008000800 */
[----:B------:R-:W1:Y:S01]  /*6130*/  LDC.64 R40, c[0x0][0x8a8] ;  /* 0x00022a00ff287b82 */ /* 0x000e620000000a00 */
[----:B------:R-:W-:-:S02]  /*6140*/  UIADD3 UR4, UPT, UPT, UR45, 0x300, URZ ;  /* 0x000003002d047890 */ /* 0x000fc4000fffe0ff */
[----:B------:R-:W4:Y:S01]  /*6150*/  LDS R0, [UR45+0x200] ;  /* 0x0002002dff007984 */ /* 0x000f220008000800 */
[----:B------:R-:W1:Y:S01]  /*6160*/  LDCU.64 UR60, c[0x0][0x888] ;  /* 0x00011100ff3c77ac */ /* 0x000e620008000a00 */
[----:B------:R-:W1:Y:S01]  /*6170*/  LDCU.64 UR40, c[0x0][0xb28] ;  /* 0x00016500ff2877ac */ /* 0x000e620008000a00 */
[----:B------:R-:W1:Y:S01]  /*6180*/  LDCU.128 UR56, c[0x0][0xb10] ;  /* 0x00016200ff3877ac */ /* 0x000e620008000c00 */
[----:B------:R-:W1:Y:S01]  /*6190*/  LDCU UR55, c[0x0][0x374] ;  /* 0x00006e80ff3777ac */ /* 0x000e620008000800 */
[----:B------:R-:W-:Y:S01]  /*61a0*/  UMOV UR54, 0x1 ;  /* 0x0000000100367882 */ /* 0x000fe20000000000 */
[----:B------:R-:W-:Y:S01]  /*61b0*/  UMOV UR47, URZ ;  /* 0x000000ff002f7c82 */ /* 0x000fe20008000000 */
[----:B------:R-:W-:Y:S01]  /*61c0*/  UMOV UR53, URZ ;  /* 0x000000ff00357c82 */ /* 0x000fe20008000000 */
[----:B------:R-:W-:Y:S01]  /*61d0*/  UMOV UR52, URZ ;  /* 0x000000ff00347c82 */ /* 0x000fe20008000000 */
[----:B----4-:R-:W-:Y:S01]  /*61e0*/  IMAD.IADD R23, R0, 0x1, R23 ;  /* 0x0000000100177824 */ /* 0x010fe200078e0217 */
[----:B------:R-:W-:Y:S01]  /*61f0*/  P2R R0, PR, RZ, 0x1 ;  /* 0x00000001ff007803 */ /* 0x000fe20000000000 */
[----:B--23--:R-:W-:-:S07]  /*6200*/  IMAD.U32 R0, RZ, RZ, UR4 ;  /* 0x00000004ff007e24 */ /* 0x00cfce000f8e00ff */
.L_x_142:
[C---:B------:R-:W-:Y:S02]  /*6210*/  LEA R3, R56.reuse, UR45, 0x3 ;  /* 0x0000002d38037c11 */ /* 0x040fe4000f8e18ff */
[----:B------:R-:W-:Y:S02]  /*6220*/  SHF.L.U32 R0, R57, 0x1f, RZ ;  /* 0x0000001f39007819 */ /* 0x000fe400000006ff */
[----:B------:R-:W-:Y:S02]  /*6230*/  LEA R4, R56, UR45, 0x4 ;  /* 0x0000002d38047c11 */ /* 0x000fe4000f8e20ff */
[----:B------:R-:W2:Y:S02]  /*6240*/  SYNCS.PHASECHK.TRANS64.TRYWAIT P0, [R3+URZ+0x150], R0 ;  /* 0x00015000030075a7 */ /* 0x000ea400080011ff */
[----:B--2---:R-:W-:Y:S05]  /*6250*/  @!P0 BRA `(.L_x_112) ;  /* 0x0000003000a88947 */ /* 0x004fea0003800000 */
.L_x_213:
[----:B------:R-:W3:Y:S01]  /*6260*/  LDS.128 R4, [R4+0x1e0] ;  /* 0x0001e00004047984 */ /* 0x000ee20000000c00 */
[----:B------:R-:W-:Y:S01]  /*6270*/  UISETP.GE.AND UP0, UPT, UR42, 0x1, UPT ;  /* 0x000000012a00788c */ /* 0x000fe2000bf06270 */
[----:B------:R-:W-:Y:S01]  /*6280*/  @!PT LDS RZ, [RZ] ;  /* 0x00000000fffff984 */ /* 0x000fe20000000800 */
[----:B------:R-:W-:Y:S01]  /*6290*/  @!PT LDS RZ, [RZ] ;  /* 0x00000000fffff984 */ /* 0x000fe20000000800 */
[----:B------:R-:W-:Y:S01]  /*62a0*/  @!PT LDS RZ, [RZ] ;  /* 0x00000000fffff984 */ /* 0x000fe20000000800 */
[----:B------:R-:W-:Y:S01]  /*62b0*/  @!PT LDS RZ, [RZ] ;  /* 0x00000000fffff984 */ /* 0x000fe20000000800 */
[----:B------:R4:W-:Y:S06]  /*62c0*/  MEMBAR.ALL.CTA ;  /* 0x0000000000007992 */ /* 0x0009ec0000008000 */
[----:B----4-:R-:W4:Y:S01]  /*62d0*/  FENCE.VIEW.ASYNC.S ;  /* 0x00000000000073c6 */ /* 0x010f220000000000 */
[----:B---3--:R-:W-:Y:S11]  /*62e0*/  LOP3.LUT P0, RZ, R6, 0x1, RZ, 0xc0, !PT ;  /* 0x0000000106ff7812 */ /* 0x008ff6000780c0ff */
[----:B------:R-:W-:Y:S02]  /*62f0*/  @!UPT UIADD3 URZ, UPT, UPT, URZ, URZ, URZ ;  /* 0x000000fffffff290 */ /* 0x000fe4000fffe0ff */
[----:B----4-:R-:W-:Y:S01]  /*6300*/  VOTEU.ANY UP1, P0 ;  /* 0x0000000000ff7886 */ /* 0x010fe20000020100 */
[----:B------:R-:W-:Y:S01]  /*6310*/  PLOP3.LUT P0, PT, PT, PT, UP1, 0x80, 0x8 ;  /* 0x000000000008781c */ /* 0x000fe20003f0f018 */
[----:B------:R-:W-:Y:S06]  /*6320*/  UP2UR UR4, UPR, URZ, 0x2 ;  /* 0x00000002ff047883 */ /* 0x000fec0008000000 */
[----:B------:R-:W-:Y:S06]  /*6330*/  IMAD.U32 R60, RZ, RZ, UR4 ;  /* 0x00000004ff3c7e24 */ /* 0x000fec000f8e00ff */
        /* <DEDUP_REMOVED lines=13> */
[----:B------:R-:W3:Y:S01]  /*6410*/  LDCU UR12, c[0x0][0xb20] ;  /* 0x00016400ff0c77ac */ /* 0x000ee20008000800 */
[----:B-1----:R-:W-:Y:S02]  /*6420*/  UIMAD.WIDE.U32 UR4, UR55, UR59, URZ ;  /* 0x0000003b370472a5 */ /* 0x002fe4000f8e00ff */
[----:B------:R-:W-:Y:S02]  /*6430*/  UIMAD.WIDE.U32 UR6, UR62, UR56, URZ ;  /* 0x000000383e0672a5 */ /* 0x000fe4000f8e00ff */
[----:B------:R-:W-:Y:S02]  /*6440*/  UISETP.NE.AND UP0, UPT, UR58, 0x1, UPT ;  /* 0x000000013a00788c */ /* 0x000fe4000bf05270 */
[----:B------:R-:W-:Y:S02]  /*6450*/  UIMAD.WIDE.U32 UR8, UR37, UR59, URZ ;  /* 0x0000003b250872a5 */ /* 0x000fe4000f8e00ff */
[----:B------:R-:W-:Y:S02]  /*6460*/  UIMAD.WIDE.U32 UR10, UR38, UR56, URZ ;  /* 0x00000038260a72a5 */ /* 0x000fe4000f8e00ff */
[----:B------:R-:W-:Y:S02]  /*6470*/  UISETP.NE.AND UP1, UPT, UR43, 0x1, UPT ;  /* 0x000000012b00788c */ /* 0x000fe4000bf25270 */
[----:B------:R-:W-:Y:S01]  /*6480*/  UISETP.NE.AND UP2, UPT, UR42, 0x1, UPT ;  /* 0x000000012a00788c */ /* 0x000fe2000bf45270 */
[----:B------:R-:W-:Y:S02]  /*6490*/  UMOV UR4, UR5 ;  /* 0x0000000500047c82 */ /* 0x000fe40008000000 */
[----:B---3--:R-:W-:Y:S03]  /*64a0*/  USHF.R.U32.HI UR5, URZ, UR12, UR4 ;  /* 0x0000000cff057299 */ /* 0x008fe60008011604 */
[----:B------:R-:W-:Y:S02]  /*64b0*/  UMOV UR4, UR7 ;  /* 0x0000000700047c82 */ /* 0x000fe40008000000 */
[----:B------:R-:W-:Y:S02]  /*64c0*/  USHF.R.U32.HI UR7, URZ, UR57, UR4 ;  /* 0x00000039ff077299 */ /* 0x000fe40008011604 */
[----:B------:R-:W-:Y:S02]  /*64d0*/  USEL UR4, UR55, UR5, !UP0 ;  /* 0x0000000537047287 */ /* 0x000fe4000c000000 */
[----:B------:R-:W-:Y:S01]  /*64e0*/  USEL UR7, UR62, UR7, !UP1 ;  /* 0x000000073e077287 */ /* 0x000fe2000c800000 */
[----:B------:R-:W-:Y:S01]  /*64f0*/  UMOV UR5, UR9 ;  /* 0x0000000900057c82 */ /* 0x000fe20008000000 */
[----:B------:R-:W-:Y:S02]  /*6500*/  UIMAD.WIDE.U32 UR8, UR4, UR40, URZ ;  /* 0x00000028040872a5 */ /* 0x000fe4000f8e00ff */
[----:B------:R-:W-:Y:S03]  /*6510*/  USHF.R.U32.HI UR6, URZ, UR12, UR5 ;  /* 0x0000000cff067299 */ /* 0x000fe60008011605 */
[----:B------:R-:W-:Y:S01]  /*6520*/  UMOV UR5, UR11 ;  /* 0x0000000b00057c82 */ /* 0x000fe20008000000 */
[----:B------:R-:W-:Y:S02]  /*6530*/  UIMAD.WIDE.U32 UR10, UR7, UR40, URZ ;  /* 0x00000028070a72a5 */ /* 0x000fe4000f8e00ff */
[----:B------:R-:W-:Y:S02]  /*6540*/  USHF.R.U32.HI UR12, URZ, UR57, UR5 ;  /* 0x00000039ff0c7299 */ /* 0x000fe40008011605 */
[----:B------:R-:W-:Y:S01]  /*6550*/  USEL UR6, UR37, UR6, !UP0 ;  /* 0x0000000625067287 */ /* 0x000fe2000c000000 */
[----:B------:R-:W-:Y:S02]  /*6560*/  UMOV UR5, UR9 ;  /* 0x0000000900057c82 */ /* 0x000fe40008000000 */
[----:B------:R-:W-:Y:S01]  /*6570*/  UMOV UR10, UR11 ;  /* 0x0000000b000a7c82 */ /* 0x000fe20008000000 */
[----:B------:R-:W-:Y:S02]  /*6580*/  @UP2 USHF.R.U32.HI UR4, URZ, UR41, UR5 ;  /* 0x00000029ff042299 */ /* 0x000fe40008011605 */
[----:B------:R-:W-:Y:S02]  /*6590*/  @UP2 USHF.R.U32.HI UR7, URZ, UR41, UR10 ;  /* 0x00000029ff072299 */ /* 0x000fe4000801160a */
[----:B------:R-:W-:Y:S02]  /*65a0*/  UIMAD UR4, UR42, UR4, URZ ;  /* 0x000000042a0472a4 */ /* 0x000fe4000f8e02ff */
[----:B------:R-:W-:Y:S02]  /*65b0*/  UIMAD.WIDE.U32 UR10, UR6, UR40, URZ ;  /* 0x00000028060a72a5 */ /* 0x000fe4000f8e00ff */
[----:B------:R-:W-:Y:S02]  /*65c0*/  USEL UR5, UR38, UR12, !UP1 ;  /* 0x0000000c26057287 */ /* 0x000fe4000c800000 */
[----:B------:R-:W-:Y:S02]  /*65d0*/  UIMAD UR8, UR42, UR7, URZ ;  /* 0x000000072a0872a4 */ /* 0x000fe4000f8e02ff */
[----:B------:R-:W-:Y:S03]  /*65e0*/  UISETP.GE.AND UP0, UPT, UR6, UR4, UPT ;  /* 0x000000040600728c */ /* 0x000fe6000bf06270 */
[----:B------:R-:W-:Y:S01]  /*65f0*/  UMOV UR4, UR11 ;  /* 0x0000000b00047c82 */ /* 0x000fe20008000000 */
[----:B------:R-:W-:Y:S02]  /*6600*/  UISETP.GE.OR UP0, UPT, UR5, UR8, UP0 ;  /* 0x000000080500728c */ /* 0x000fe40008706670 */
[----:B------:R-:W-:Y:S02]  /*6610*/  USHF.R.U32.HI UR4, URZ, UR41, UR4 ;  /* 0x00000029ff047299 */ /* 0x000fe40008011604 */
[----:B------:R-:W-:Y:S02]  /*6620*/  UIMAD.WIDE.U32 UR8, UR5, UR40, URZ ;  /* 0x00000028050872a5 */ /* 0x000fe4000f8e00ff */
[----:B------:R-:W-:Y:S02]  /*6630*/  USEL UR11, UR6, UR4, !UP2 ;  /* 0x00000004060b7287 */ /* 0x000fe4000d000000 */
[----:B------:R-:W-:Y:S02]  /*6640*/  UIADD3 UR8, UPT, UPT, -UR5, URZ, URZ ;  /* 0x000000ff05087290 */ /* 0x000fe4000fffe1ff */
[----:B------:R-:W-:Y:S01]  /*6650*/  UIADD3 UR10, UPT, UPT, -UR11, URZ, URZ ;  /* 0x000000ff0b0a7290 */ /* 0x000fe2000fffe1ff */
[----:B------:R-:W-:Y:S01]  /*6660*/  @!UP0 UMOV UR4, UR9 ;  /* 0x0000000900048c82 */ /* 0x000fe20008000000 */
[----:B------:R-:W-:Y:S02]  /*6670*/  UIADD3 UR9, UPT, UPT, -UR6, URZ, URZ ;  /* 0x000000ff06097290 */ /* 0x000fe4000fffe1ff */
[----:B------:R-:W-:Y:S02]  /*6680*/  @!UP0 USHF.R.U32.HI UR4, URZ, UR41, UR4 ;  /* 0x00000029ff048299 */ /* 0x000fe40008011604 */
[----:B------:R-:W-:Y:S02]  /*6690*/  UIMAD UR10, UR42, UR10, UR6 ;  /* 0x0000000a2a0a72a4 */ /* 0x000fe4000f8e0206 */
[----:B------:R-:W-:Y:S04]  /*66a0*/  @!UP0 USEL UR4, UR5, UR4, !UP2 ;  /* 0x0000000405048287 */ /* 0x000fe8000d000000 */
[----:B------:R-:W-:Y:S02]  /*66b0*/  @!UP0 UIMAD UR10, UR7, UR10, UR4 ;  /* 0x0000000a070a82a4 */ /* 0x000fe4000f8e0204 */
[----:B------:R-:W-:Y:S02]  /*66c0*/  @!UP0 UIADD3 UR11, UPT, UPT, UR11, -UR4, URZ ;  /* 0x800000040b0b8290 */ /* 0x000fe4000fffe0ff */
[----:B------:R-:W-:Y:S02]  /*66d0*/  UIMAD UR7, UR43, UR8, UR38 ;  /* 0x000000082b0772a4 */ /* 0x000fe4000f8e0226 */
[----:B------:R-:W-:Y:S02]  /*66e0*/  @!UP0 UIMAD UR6, UR11, UR42, UR5 ;  /* 0x0000002a0b0682a4 */ /* 0x000fe4000f8e0205 */
[----:B------:R-:W-:Y:S01]  /*66f0*/  UIMAD UR4, UR58, UR9, UR37 ;  /* 0x000000093a0472a4 */ /* 0x000fe2000f8e0225 */
[----:B------:R-:W-:Y:S02]  /*6700*/  @!UP0 UMOV UR5, UR10 ;  /* 0x0000000a00058c82 */ /* 0x000fe40008000000 */
[----:B------:R-:W-:Y:S02]  /*6710*/  UIMAD UR38, UR5, UR43, UR7 ;  /* 0x0000002b052672a4 */ /* 0x000fe4000f8e0207 */
[----:B------:R-:W-:Y:S11]  /*6720*/  UIMAD UR37, UR6, UR58, UR4 ;  /* 0x0000003a062572a4 */ /* 0x000ff6000f8e0204 */
[----:B------:R-:W-:Y:S01]  /*6730*/  @!UPT UIADD3 URZ, UPT, UPT, URZ, URZ, URZ ;  /* 0x000000fffffff290 */ /* 0x000fe2000fffe0ff */
.L_x_113:
[----:B-1----:R-:W-:Y:S01]  /*6740*/  UISETP.NE.AND UP0, UPT, UR39, 0x1, UPT ;  /* 0x000000012700788c */ /* 0x002fe2000bf05270 */
[----:B------:R-:W-:Y:S01]  /*6750*/  IADD3 R56, PT, PT, R56, 0x1, RZ ;  /* 0x0000000138387810 */ /* 0x000fe20007ffe0ff */
[----:B------:R-:W-:Y:S02]  /*6760*/  UIADD3 UR11, UPT, UPT, UR45, 0x300, URZ ;  /* 0x000003002d0b7890 */ /* 0x000fe4000fffe0ff */
[----:B------:R-:W-:Y:S02]  /*6770*/  USHF.L.U32 UR50, UR20, 0x6, URZ ;  /* 0x0000000614327899 */ /* 0x000fe400080006ff */
[----:B------:R-:W-:Y:S05]  /*6780*/  USHF.L.U32 UR49, UR25, 0x6, URZ ;  /* 0x0000000619317899 */ /* 0x000fea00080006ff */
[----:B------:R-:W1:Y:S01]  /*6790*/  @!UP0 LDCU.128 UR12, c[0x0][0xb10] ;  /* 0x00016200ff0c87ac */ /* 0x000e620008000c00 */
[----:B------:R-:W3:Y:S01]  /*67a0*/  @!UP0 LDCU UR5, c[0x0][0xb0c] ;  /* 0x00016180ff0587ac */ /* 0x000ee20008000800 */
[----:B------:R-:W4:Y:S01]  /*67b0*/  @!UP0 LDCU UR10, c[0x0][0xb20] ;  /* 0x00016400ff0a87ac */ /* 0x000f220008000800 */
[----:B-1----:R-:W-:Y:S02]  /*67c0*/  UIMAD.WIDE.U32 UR8, UR38, UR12, URZ ;  /* 0x0000000c260872a5 */ /* 0x002fe4000f8e00ff */
[----:B------:R-:W-:Y:S02]  /*67d0*/  UIMAD.WIDE.U32 UR6, UR37, UR15, URZ ;  /* 0x0000000f250672a5 */ /* 0x000fe4000f8e00ff */
[----:B------:R-:W-:Y:S03]  /*67e0*/  @!UP0 UISETP.NE.AND UP1, UPT, UR14, 0x1, UPT ;  /* 0x000000010e00888c */ /* 0x000fe6000bf25270 */
[----:B------:R-:W-:Y:S01]  /*67f0*/  @!UP0 UMOV UR4, UR9 ;  /* 0x0000000900048c82 */ /* 0x000fe20008000000 */
[----:B---3--:R-:W-:Y:S02]  /*6800*/  @!UP0 UISETP.NE.AND UP2, UPT, UR5, 0x1, UPT ;  /* 0x000000010500888c */ /* 0x008fe4000bf45270 */
[----:B------:R-:W-:Y:S01]  /*6810*/  @!UP0 USHF.R.U32.HI UR4, URZ, UR13, UR4 ;  /* 0x0000000dff048299 */ /* 0x000fe20008011604 */
[----:B------:R-:W-:Y:S02]  /*6820*/  @!UP0 UMOV UR6, UR7 ;  /* 0x0000000700068c82 */ /* 0x000fe40008000000 */
[----:B----4-:R-:W-:Y:S02]  /*6830*/  @!UP0 USHF.R.U32.HI UR6, URZ, UR10, UR6 ;  /* 0x0000000aff068299 */ /* 0x010fe40008011606 */
[----:B------:R-:W-:Y:S02]  /*6840*/  @!UP0 USEL UR7, UR38, UR4, !UP2 ;  /* 0x0000000426078287 */ /* 0x000fe4000d000000 */
[----:B------:R-:W-:Y:S04]  /*6850*/  @!UP0 USEL UR6, UR37, UR6, !UP1 ;  /* 0x0000000625068287 */ /* 0x000fe8000c800000 */
[----:B------:R-:W-:Y:S02]  /*6860*/  @!UP0 UIADD3 UR4, UPT, UPT, -UR7, UR6, URZ ;  /* 0x0000000607048290 */ /* 0x000fe4000fffe1ff */
[----:B------:R-:W-:Y:S02]  /*6870*/  @!UP0 UIADD3 UR6, UPT, UPT, UR7, -UR6, URZ ;  /* 0x8000000607068290 */ /* 0x000fe4000fffe0ff */
[----:B------:R-:W-:Y:S02]  /*6880*/  @!UP0 UIMAD UR38, UR4, UR5, UR38 ;  /* 0x00000005042682a4 */ /* 0x000fe4000f8e0226 */
[----:B------:R-:W-:Y:S02]  /*6890*/  @!UP0 UIMAD UR37, UR6, UR14, UR37 ;  /* 0x0000000e062582a4 */ /* 0x000fe4000f8e0225 */
[----:B------:R-:W-:Y:S09]  /*68a0*/  ULOP3.LUT UP0, URZ, UR11, 0x90, URZ, 0xc0, !UPT ;  /* 0x000000900bff7892 */ /* 0x000ff2000f80c0ff */
[----:B------:R-:W-:Y:S05]  /*68b0*/  BRA.U !UP0, `(.L_x_114) ;  /* 0x00000001087c7547 */ /* 0x000fea000b800000 */
[----:B------:R-:W1:Y:S01]  /*68c0*/  LDCU.64 UR8, c[0x4][0x80] ;  /* 0x01001000ff0877ac */ /* 0x000e620008000a00 */
[----:B------:R-:W-:Y:S01]  /*68d0*/  MOV R2, 0x0 ;  /* 0x0000000000027802 */ /* 0x000fe20000000f00 */
[----:B------:R-:W-:Y:S02]  /*68e0*/  HFMA2 R12, -RZ, RZ, 0, 5.9604644775390625e-08 ;  /* 0x00000001ff0c7431 */ /* 0x000fe400000001ff */
[----:B------:R-:W-:Y:S01]  /*68f0*/  IMAD.MOV.U32 R8, RZ, RZ, 0x70 ;  /* 0x00000070ff087424 */ /* 0x000fe200078e00ff */
[----:B------:R3:W4:Y:S01]  /*6900*/  LDC.64 R14, c[0x4][R2] ;  /* 0x01000000020e7b82 */ /* 0x0007220000000a00 */
[----:B------:R-:W2:Y:S01]  /*6910*/  LDCU.64 UR6, c[0x4][0x88] ;  /* 0x01001100ff0677ac */ /* 0x000ea20008000a00 */
[----:B------:R-:W-:Y:S01]  /*6920*/  IMAD.MOV.U32 R13, RZ, RZ, RZ ;  /* 0x000000ffff0d7224 */ /* 0x000fe200078e00ff */
[----:B------:R-:W2:Y:S01]  /*6930*/  LDCU.64 UR4, c[0x4][0x8] ;  /* 0x01000100ff0477ac */ /* 0x000ea20008000a00 */
[----:B-1----:R-:W-:Y:S01]  /*6940*/  MOV R5, UR9 ;  /* 0x0000000900057c02 */ /* 0x002fe20008000f00 */
[----:B------:R-:W-:Y:S01]  /*6950*/  IMAD.U32 R4, RZ, RZ, UR8 ;  /* 0x00000008ff047e24 */ /* 0x000fe2000f8e00ff */
[----:B--2---:R-:W-:Y:S01]  /*6960*/  MOV R7, UR7 ;  /* 0x0000000700077c02 */ /* 0x004fe20008000f00 */
[----:B------:R-:W-:Y:S01]  /*6970*/  IMAD.U32 R6, RZ, RZ, UR6 ;  /* 0x00000006ff067e24 */ /* 0x000fe2000f8e00ff */
[----:B------:R-:W-:Y:S01]  /*6980*/  MOV R11, UR5 ;  /* 0x00000005000b7c02 */ /* 0x000fe20008000f00 */
[----:B------:R-:W-:Y:S02]  /*6990*/  IMAD.U32 R10, RZ, RZ, UR4 ;  /* 0x00000004ff0a7e24 */ /* 0x000fe4000f8e00ff */
[----:B------:R-:W-:Y:S07]  /*69a0*/  LEPC R20, `(.L_x_115) ;  /* 0x000000001014794e */ /* 0x000fee0000000000 */
[----:B---345:R-:W-:Y:S05]  /*69b0*/  CALL.ABS.NOINC R14 ;  /* 0x000000000e007343 */ /* 0x038fea0003c00000 */
.L_x_115:
[----:B------:R-:W1:Y:S01]  /*69c0*/  LDCU.64 UR8, c[0x4][0x80] ;  /* 0x01001000ff0877ac */ /* 0x000e620008000a00 */
[----:B------:R-:W2:Y:S01]  /*69d0*/  LDC.64 R2, c[0x4][R2] ;  /* 0x0100000002027b82 */ /* 0x000ea20000000a00 */
[----:B------:R-:W-:Y:S02]  /*69e0*/  HFMA2 R12, -RZ, RZ, 0, 5.9604644775390625e-08 ;  /* 0x00000001ff0c7431 */ /* 0x000fe400000001ff */
[----:B------:R-:W-:Y:S02]  /*69f0*/  IMAD.MOV.U32 R8, RZ, RZ, 0x70 ;  /* 0x00000070ff087424 */ /* 0x000fe400078e00ff */
[----:B------:R-:W-:Y:S01]  /*6a00*/  IMAD.MOV.U32 R13, RZ, RZ, RZ ;  /* 0x000000ffff0d7224 */ /* 0x000fe200078e00ff */
[----:B------:R-:W3:Y:S01]  /*6a10*/  LDCU.64 UR6, c[0x4][0x88] ;  /* 0x01001100ff0677ac */ /* 0x000ee20008000a00 */
[----:B------:R-:W4:Y:S01]  /*6a20*/  LDCU.64 UR4, c[0x4][0x8] ;  /* 0x01000100ff0477ac */ /* 0x000f220008000a00 */
[----:B-1----:R-:W-:Y:S02]  /*6a30*/  MOV R4, UR8 ;  /* 0x0000000800047c02 */ /* 0x002fe40008000f00 */
[----:B------:R-:W-:Y:S02]  /*6a40*/  MOV R5, UR9 ;  /* 0x0000000900057c02 */ /* 0x000fe40008000f00 */
[----:B---3--:R-:W-:Y:S01]  /*6a50*/  MOV R7, UR7 ;  /* 0x0000000700077c02 */ /* 0x008fe20008000f00 */
[----:B------:R-:W-:Y:S01]  /*6a60*/  IMAD.U32 R6, RZ, RZ, UR6 ;  /* 0x00000006ff067e24 */ /* 0x000fe2000f8e00ff */
[----:B----4-:R-:W-:Y:S01]  /*6a70*/  MOV R11, UR5 ;  /* 0x00000005000b7c02 */ /* 0x010fe20008000f00 */
[----:B------:R-:W-:Y:S02]  /*6a80*/  IMAD.U32 R10, RZ, RZ, UR4 ;  /* 0x00000004ff0a7e24 */ /* 0x000fe4000f8e00ff */
[----:B------:R-:W-:Y:S07]  /*6a90*/  LEPC R20, `(.L_x_114) ;  /* 0x000000001014794e */ /* 0x000fee0000000000 */
[----:B--2---:R-:W-:Y:S05]  /*6aa0*/  CALL.ABS.NOINC R2 ;  /* 0x0000000002007343 */ /* 0x004fea0003c00000 */
.L_x_114:
[----:B------:R-:W-:Y:S02]  /*6ab0*/  ISETP.NE.U32.AND P0, PT, RZ, UR60, PT ;  /* 0x0000003cff007c0c */ /* 0x000fe4000bf05070 */
[C---:B------:R-:W-:Y:S02]  /*6ac0*/  ISETP.NE.U32.AND P1, PT, R46.reuse, RZ, PT ;  /* 0x000000ff2e00720c */ /* 0x040fe40003f25070 */
[----:B------:R-:W-:Y:S02]  /*6ad0*/  ISETP.NE.U32.AND P4, PT, R46, RZ, PT ;  /* 0x000000ff2e00720c */ /* 0x000fe40003f85070 */
[----:B------:R-:W-:Y:S02]  /*6ae0*/  ISETP.NE.AND.EX P0, PT, RZ, UR61, PT, P0 ;  /* 0x0000003dff007c0c */ /* 0x000fe4000bf05300 */
[C---:B------:R-:W-:Y:S02]  /*6af0*/  ISETP.NE.AND.EX P1, PT, R47.reuse, RZ, PT, P1 ;  /* 0x000000ff2f00720c */ /* 0x040fe40003f25310 */
[----:B------:R-:W-:Y:S02]  /*6b00*/  ISETP.NE.AND.EX P4, PT, R47, RZ, P0, P4 ;  /* 0x000000ff2f00720c */ /* 0x000fe40000785340 */
[----:B------:R-:W-:Y:S02]  /*6b10*/  ISETP.NE.U32.AND P5, PT, R42, RZ, PT ;  /* 0x000000ff2a00720c */ /* 0x000fe40003fa5070 */
[----:B------:R-:W-:Y:S02]  /*6b20*/  ISETP.NE.U32.AND P3, PT, RZ, UR60, PT ;  /* 0x0000003cff007c0c */ /* 0x000fe4000bf65070 */
[----:B------:R-:W-:Y:S02]  /*6b30*/  PLOP3.LUT P2, PT, PT, PT, PT, 0x8, 0x80 ;  /* 0x000000000080781c */ /* 0x000fe40003f4e170 */
[----:B------:R-:W-:Y:S02]  /*6b40*/  ISETP.NE.AND.EX P5, PT, R43, RZ, PT, P5 ;  /* 0x000000ff2b00720c */ /* 0x000fe40003fa5350 */
[----:B------:R-:W-:Y:S03]  /*6b50*/  ISETP.NE.AND.EX P3, PT, RZ, UR61, PT, P3 ;  /* 0x0000003dff007c0c */ /* 0x000fe6000bf65330 */
[----:B------:R-:W-:Y:S01]  /*6b60*/  @!P4 PLOP3.LUT P2, PT, P1, PT, PT, 0x80, 0x8 ;  /* 0x000000000008c81c */ /* 0x000fe20000f4f070 */
[----:B------:R-:W-:Y:S01]  /*6b70*/  @!UPT UIADD3 URZ, UPT, UPT, URZ, URZ, URZ ;  /* 0x000000fffffff290 */ /* 0x000fe2000fffe0ff */
[----:B------:R-:W-:Y:S11]  /*6b80*/  @!P1 BRA `(.L_x_116) ;  /* 0x0000000000309947 */ /* 0x000ff60003800000 */
[----:B------:R-:W-:Y:S01]  /*6b90*/  ISETP.NE.U32.AND P0, PT, R44, RZ, PT ;  /* 0x000000ff2c00720c */ /* 0x000fe20003f05070 */
[----:B------:R-:W1:Y:S01]  /*6ba0*/  LDCU.64 UR4, c[0x0][0x358] ;  /* 0x00006b00ff0477ac */ /* 0x000e620008000a00 */
[----:B------:R-:W-:Y:S02]  /*6bb0*/  IMAD.MOV.U32 R50, RZ, RZ, 0x1 ;  /* 0x00000001ff327424 */ /* 0x000fe400078e00ff */
[----:B------:R-:W-:Y:S11]  /*6bc0*/  ISETP.NE.AND.EX P0, PT, R45, RZ, PT, P0 ;  /* 0x000000ff2d00720c */ /* 0x000ff60003f05300 */
[----:B------:R-:W-:Y:S02]  /*6bd0*/  @!UPT UIADD3 URZ, UPT, UPT, URZ, URZ, URZ ;  /* 0x000000fffffff290 */ /* 0x000fe4000fffe0ff */
[----:B------:R-:W3:Y:S01]  /*6be0*/  @P0 LDC.64 R2, c[0x0][0x888] ;  /* 0x00022200ff020b82 */ /* 0x000ee20000000a00 */
[----:B--2---:R-:W-:Y:S04]  /*6bf0*/  @P0 IMAD R0, R46, UR36, RZ ;  /* 0x000000242e000c24 */ /* 0x004fe8000f8e02ff */
[----:B---3--:R-:W-:Y:S04]  /*6c00*/  @P0 IMAD.WIDE R2, R0, 0x4, R2 ;  /* 0x0000000400020825 */ /* 0x008fe800078e0202 */
[----:B------:R-:W-:Y:S01]  /*6c10*/  HFMA2 R0, -RZ, RZ, 0, 5.9604644775390625e-08 ;  /* 0x00000001ff007431 */ /* 0x000fe200000001ff */
[----:B-1---5:R1:W5:Y:S04]  /*6c20*/  @P0 LDG.E R26, desc[UR4][R2.64] ;  /* 0x00000004021a0981 */ /* 0x022368000c1e1900 */
[----:B------:R-:W-:Y:S01]  /*6c30*/  @!P0 PRMT R50, R0, 0x7610, R50 ;  /* 0x0000761000328816 */ /* 0x000fe20000000032 */
[----:B-1----:R-:W3:Y:S06]  /*6c40*/  @!P0 LDC R26, c[0x0][0x880] ;  /* 0x00022000ff1a8b82 */ /* 0x002eec0000000800 */
.L_x_116:
[----:B------:R-:W-:Y:S05]  /*6c50*/  @!P5 BRA `(.L_x_117) ;  /* 0x000000000024d947 */ /* 0x000fea0003800000 */
[----:B------:R-:W-:Y:S01]  /*6c60*/  ISETP.NE.U32.AND P0, PT, R40, RZ, PT ;  /* 0x000000ff2800720c */ /* 0x000fe20003f05070 */
[----:B------:R-:W1:Y:S03]  /*6c70*/  LDCU.64 UR4, c[0x0][0x358] ;  /* 0x00006b00ff0477ac */ /* 0x000e660008000a00 */
[----:B------:R-:W-:Y:S11]  /*6c80*/  ISETP.NE.AND.EX P0, PT, R41, RZ, PT, P0 ;  /* 0x000000ff2900720c */ /* 0x000ff60003f05300 */
[----:B------:R-:W-:Y:S02]  /*6c90*/  @!UPT UIADD3 URZ, UPT, UPT, URZ, URZ, URZ ;  /* 0x000000fffffff290 */ /* 0x000fe4000fffe0ff */
[----:B------:R-:W4:Y:S01]  /*6ca0*/  @P0 LDC.64 R2, c[0x0][0x8a8] ;  /* 0x00022a00ff020b82 */ /* 0x000f220000000a00 */
[----:B--2---:R-:W-:Y:S04]  /*6cb0*/  @P0 IMAD R0, R42, UR36, RZ ;  /* 0x000000242a000c24 */ /* 0x004fe8000f8e02ff */
[----:B----4-:R-:W-:Y:S05]  /*6cc0*/  @P0 IMAD.WIDE R2, R0, 0x4, R2 ;  /* 0x0000000400020825 */ /* 0x010fea00078e0202 */
[----:B-1---5:R1:W5:Y:S02]  /*6cd0*/  @P0 LDG.E R24, desc[UR4][R2.64] ;  /* 0x0000000402180981 */ /* 0x022364000c1e1900 */
[----:B-1----:R-:W4:Y:S02]  /*6ce0*/  @!P0 LDC R24, c[0x0][0x8a0] ;  /* 0x00022800ff188b82 */ /* 0x002f240000000800 */
.L_x_117:
[----:B---3-5:R-:W-:Y:S01]  /*6cf0*/  FSETP.NEU.AND P0, PT, R26, RZ, PT ;  /* 0x000000ff1a00720b */ /* 0x028fe20003f0d000 */
[----:B------:R-:W-:Y:S01]  /*6d00*/  ULOP3.LUT UR4, UR54, 0x1, URZ, 0x3c, !UPT ;  /* 0x0000000136047892 */ /* 0x000fe2000f8e3cff */
[----:B------:R-:W-:Y:S01]  /*6d10*/  SEL R4, RZ, 0xffffffff, P3 ;  /* 0xffffffffff047807 */ /* 0x000fe20001800000 */
[----:B------:R-:W-:Y:S01]  /*6d20*/  IMAD.U32 R63, RZ, RZ, UR47 ;  /* 0x0000002fff3f7e24 */ /* 0x000fe2000f8e00ff */
[----:B------:R-:W-:Y:S01]  /*6d30*/  @!P4 LOP3.LUT P3, RZ, R50, 0xff, RZ, 0xc0, !PT ;  /* 0x000000ff32ffc812 */ /* 0x000fe2000786c0ff */
[----:B------:R-:W-:Y:S01]  /*6d40*/  IMAD.SHL.U32 R65, R48, 0x2, RZ ;  /* 0x0000000230417824 */ /* 0x000fe200078e00ff */
[----:B--2---:R-:W-:Y:S01]  /*6d50*/  @!P4 SEL R0, RZ, 0xffffffff, P0 ;  /* 0xffffffffff00c807 */ /* 0x004fe20000000000 */
[----:B------:R-:W-:Y:S01]  /*6d60*/  IMAD.U32 R67, RZ, RZ, UR4 ;  /* 0x00000004ff437e24 */ /* 0x000fe2000f8e00ff */
[----:B------:R-:W-:Y:S01]  /*6d70*/  LEA R54, R22, UR45, 0x3 ;  /* 0x0000002d16367c11 */ /* 0x000fe2000f8e18ff */
[----:B------:R-:W-:Y:S01]  /*6d80*/  IMAD.SHL.U32 R63, R63, 0x1000, RZ ;  /* 0x000010003f3f7824 */ /* 0x000fe200078e00ff */
[----:B------:R-:W-:Y:S01]  /*6d90*/  @P2 SEL R0, R4, R0, !P3 ;  /* 0x0000000004002207 */ /* 0x000fe20005800000 */
[----:B------:R-:W-:Y:S01]  /*6da0*/  BSSY B1, `(.L_x_118) ;  /* 0x0000034000017945 */ /* 0x000fe20003800000 */
[----:B------:R-:W-:Y:S01]  /*6db0*/  SEL R3, RZ, 0xffffffff, P0 ;  /* 0xffffffffff037807 */ /* 0x000fe20000000000 */
[----:B------:R-:W-:Y:S01]  /*6dc0*/  IMAD.MOV.U32 R66, RZ, RZ, 0x1 ;  /* 0x00000001ff427424 */ /* 0x000fe200078e00ff */
[----:B------:R-:W-:Y:S01]  /*6dd0*/  @!P4 LOP3.LUT R0, R0, 0x1, RZ, 0xc0, !PT ;  /* 0x000000010000c812 */ /* 0x000fe200078ec0ff */
[----:B------:R-:W-:Y:S01]  /*6de0*/  IMAD R25, R22, 0x20, R23 ;  /* 0x0000002016197824 */ /* 0x000fe200078e0217 */
[----:B------:R-:W-:Y:S01]  /*6df0*/  CS2R R38, SRZ ;  /* 0x0000000000267805 */ /* 0x000fe2000001ff00 */
[----:B------:R-:W-:Y:S01]  /*6e00*/  IMAD.U32 R64, RZ, RZ, UR47 ;  /* 0x0000002fff407e24 */ /* 0x000fe2000f8e00ff */
[----:B------:R-:W-:Y:S01]  /*6e10*/  ISETP.NE.U32.OR P6, PT, R0, 0x1, P4 ;  /* 0x000000010000780c */ /* 0x000fe200027c5470 */
[----:B------:R-:W-:Y:S01]  /*6e20*/  IMAD.U32 R0, RZ, RZ, UR47 ;  /* 0x0000002fff007e24 */ /* 0x000fe2000f8e00ff */
[----:B------:R-:W-:Y:S02]  /*6e30*/  LOP3.LUT P4, R55, R50, 0xff, RZ, 0xc0, !PT ;  /* 0x000000ff32377812 */ /* 0x000fe4000788c0ff */
[----:B------:R-:W-:Y:S02]  /*6e40*/  CS2R R36, SRZ ;  /* 0x0000000000247805 */ /* 0x000fe4000001ff00 */
[----:B------:R-:W-:Y:S02]  /*6e50*/  P2R R61, PR, RZ, 0x40 ;  /* 0x00000040ff3d7803 */ /* 0x000fe40000000000 */
[----:B------:R-:W-:Y:S02]  /*6e60*/  CS2R R30, SRZ ;  /* 0x00000000001e7805 */ /* 0x000fe4000001ff00 */
[----:B------:R-:W-:Y:S02]  /*6e70*/  LEA R0, R0, UR45, 0x3 ;  /* 0x0000002d00007c11 */ /* 0x000fe4000f8e18ff */
[----:B------:R-:W-:Y:S02]  /*6e80*/  CS2R R28, SRZ ;  /* 0x00000000001c7805 */ /* 0x000fe4000001ff00 */
[----:B------:R-:W-:Y:S02]  /*6e90*/  @P1 SEL R3, R4, R3, !P4 ;  /* 0x0000000304031207 */ /* 0x000fe40006000000 */
[----:B------:R-:W-:Y:S02]  /*6ea0*/  IADD3 R27, PT, PT, R63, UR45, R65 ;  /* 0x0000002d3f1b7c10 */ /* 0x000fe4000fffe041 */
[----:B------:R-:W-:Y:S02]  /*6eb0*/  LOP3.LUT R3, R3, 0x1, RZ, 0xc0, !PT ;  /* 0x0000000103037812 */ /* 0x000fe400078ec0ff */
[----:B------:R-:W-:Y:S02]  /*6ec0*/  @P6 SHF.L.U32 R2, R67, 0x1f, RZ ;  /* 0x0000001f43026819 */ /* 0x000fe400000006ff */
[----:B------:R-:W-:Y:S02]  /*6ed0*/  ISETP.NE.U32.AND P5, PT, R3, 0x1, PT ;  /* 0x000000010300780c */ /* 0x000fe40003fa5070 */
[----:B------:R1:W2:Y:S02]  /*6ee0*/  @P6 SYNCS.PHASECHK.TRANS64.TRYWAIT P3, [R0+URZ+0x110], R2 ;  /* 0x00011002000065a7 */ /* 0x0002a400080611ff */
[----:B------:R-:W-:Y:S02]  /*6ef0*/  P2R R68, PR, RZ, 0x20 ;  /* 0x00000020ff447803 */ /* 0x000fe40000000000 */
[----:B-1----:R-:W-:Y:S04]  /*6f00*/  SHF.L.U32 R2, R58, 0x1f, RZ ;  /* 0x0000001f3a027819 */ /* 0x002fe800000006ff */
[----:B------:R1:W3:Y:S01]  /*6f10*/  SYNCS.PHASECHK.TRANS64.TRYWAIT P2, [R54+URZ+0x170], R2 ;  /* 0x00017002360075a7 */ /* 0x0002e200080411ff */
[----:B--2---:R-:W-:Y:S01]  /*6f20*/  @P6 SEL R66, RZ, 0x1, !P3 ;  /* 0x00000001ff426807 */ /* 0x004fe20005800000 */
[----:B-1----:R-:W-:Y:S06]  /*6f30*/  @!P6 BRA `(.L_x_119) ;  /* 0x000000000068e947 */ /* 0x002fec0003800000 */
[----:B------:R-:W-:Y:S01]  /*6f40*/  LOP3.LUT P6, RZ, R49, 0x40, RZ, 0xc0, !PT ;  /* 0x0000004031ff7812 */ /* 0x000fe200078cc0ff */
[C---:B------:R-:W-:Y:S01]  /*6f50*/  VIADD R3, R27.reuse, 0x300 ;  /* 0x000003001b037836 */ /* 0x040fe20000000000 */
[----:B------:R-:W-:Y:S01]  /*6f60*/  ISETP.NE.AND P1, PT, R66, RZ, PT ;  /* 0x000000ff4200720c */ /* 0x000fe20003f25270 */
[----:B------:R-:W-:Y:S01]  /*6f70*/  BSSY B0, `(.L_x_120) ;  /* 0x000000d000007945 */ /* 0x000fe20003800000 */
[----:B------:R-:W-:Y:S01]  /*6f80*/  PLOP3.LUT P0, PT, PT, PT, PT, 0x8, 0x80 ;  /* 0x000000000080781c */ /* 0x000fe20003f0e170 */
[----:B------:R-:W-:Y:S01]  /*6f90*/  @P5 VIADD R4, R27, 0x310 ;  /* 0x000003101b045836 */ /* 0x000fe20000000000 */
[----:B------:R-:W-:Y:S02]  /*6fa0*/  @P5 PLOP3.LUT P0, PT, P6, PT, PT, 0x80, 0x8 ;  /* 0x000000000008581c */ /* 0x000fe4000370f070 */
[----:B------:R-:W-:Y:S02]  /*6fb0*/  CS2R R38, SRZ ;  /* 0x0000000000267805 */ /* 0x000fe4000001ff00 */
[----:B------:R-:W-:Y:S02]  /*6fc0*/  CS2R R36, SRZ ;  /* 0x0000000000247805 */ /* 0x000fe4000001ff00 */
[----:B------:R-:W-:Y:S02]  /*6fd0*/  CS2R R30, SRZ ;  /* 0x00000000001e7805 */ /* 0x000fe4000001ff00 */
[----:B------:R-:W-:Y:S05]  /*6fe0*/  CS2R R28, SRZ ;  /* 0x00000000001c7805 */ /* 0x000fea000001ff00 */
[----:B------:R-:W-:Y:S01]  /*6ff0*/  @P0 VIADD R4, R3, 0xfffffff0 ;  /* 0xfffffff003040836 */ /* 0x000fe20000000000 */
[----:B------:R-:W-:Y:S06]  /*7000*/  @P1 BRA `(.L_x_121) ;  /* 0x00000000000c1947 */ /* 0x000fec0003800000 */
[----:B------:R-:W-:Y:S04]  /*7010*/  SHF.L.U32 R3, R67, 0x1f, RZ ;  /* 0x0000001f43037819 */ /* 0x000fe800000006ff */
[----:B------:R-:W1:Y:S02]  /*7020*/  SYNCS.PHASECHK.TRANS64.TRYWAIT P0, [R0+URZ+0x110], R3 ;  /* 0x00011003000075a7 */ /* 0x000e6400080011ff */
[----:B-1----:R-:W-:Y:S05]  /*7030*/  @!P0 BRA `(.L_x_122) ;  /* 0x0000002400448947 */ /* 0x002fea0003800000 */
.L_x_121:
[----:B------:R-:W-:Y:S05]  /*7040*/  BSYNC B0 ;  /* 0x0000000000007941 */ /* 0x000fea0003800000 */
.L_x_120:
[----:B------:R-:W-:Y:S01]  /*7050*/  UIADD3 UR4, UPT, UPT, UR47, 0x1, URZ ;  /* 0x000000012f047890 */ /* 0x000fe2000fffe0ff */
[----:B------:R-:W-:Y:S03]  /*7060*/  ISETP.NE.AND P0, PT, R68, RZ, PT ;  /* 0x000000ff4400720c */ /* 0x000fe60003f05270 */
[----:B------:R-:W-:Y:S04]  /*7070*/  UISETP.NE.AND UP0, UPT, UR4, 0x3, UPT ;  /* 0x000000030400788c */ /* 0x000fe8000bf05270 */
[----:B------:R-:W-:Y:S02]  /*7080*/  USEL UR5, URZ, 0x1, UP0 ;  /* 0x00000001ff057887 */ /* 0x000fe40008000000 */
[----:B------:R-:W-:Y:S04]  /*7090*/  USEL UR4, UR4, URZ, UP0 ;  /* 0x000000ff04047287 */ /* 0x000fe80008000000 */
[----:B------:R2:W1:Y:S01]  /*70a0*/  @P0 LDS.128 R36, [R4] ;  /* 0x0000000004240984 */ /* 0x0004620000000c00 */
[----:B------:R-:W-:Y:S01]  /*70b0*/  LOP3.LUT R67, R67, UR5, RZ, 0x3c, !PT ;  /* 0x0000000543437c12 */ /* 0x000fe2000f8e3cff */
[----:B------:R-:W-:Y:S02]  /*70c0*/  IMAD.U32 R64, RZ, RZ, UR4 ;  /* 0x00000004ff407e24 */ /* 0x000fe4000f8e00ff */
[----:B------:R2:W1:Y:S04]  /*70d0*/  @P0 LDS.128 R28, [R27+0x300] ;  /* 0x000300001b1c0984 */ /* 0x0004680000000c00 */
.L_x_119:
[----:B------:R-:W-:Y:S05]  /*70e0*/  BSYNC B1 ;  /* 0x0000000000017941 */ /* 0x000fea0003800000 */
.L_x_118:
[----:B-1----:R-:W-:Y:S04]  /*70f0*/  SHF.R.U32.HI R0, RZ, 0x15, R25 ;  /* 0x00000015ff007819 */ /* 0x002fe80000011619 */
[----:B------:R-:W-:Y:S01]  /*7100*/  LOP3.LUT P0, RZ, R0, 0x3, R51, 0x48, !PT ;  /* 0x0000000300ff7812 */ /* 0x000fe20007804833 */
[----:B------:R-:W-:Y:S01]  /*7110*/  @!UPT UIADD3 URZ, UPT, UPT, URZ, URZ, URZ ;  /* 0x000000fffffff290 */ /* 0x000fe2000fffe0ff */
[----:B---3--:R-:W-:Y:S11]  /*7120*/  @P2 BRA `(.L_x_123) ;  /* 0x0000000000082947 */ /* 0x008ff60003800000 */
[----:B------:R-:W1:Y:S02]  /*7130*/  SYNCS.PHASECHK.TRANS64.TRYWAIT P1, [R54+URZ+0x170], R2 ;  /* 0x00017002360075a7 */ /* 0x000e6400080211ff */
[----:B-1----:R-:W-:Y:S05]  /*7140*/  @!P1 BRA `(.L_x_124) ;  /* 0x0000002400149947 */ /* 0x002fea0003800000 */
.L_x_123:
[----:B------:R-:W-:Y:S05]  /*7150*/  @!P0 BRA `(.L_x_125) ;  /* 0x0000000000408947 */ /* 0x000fea0003800000 */
[----:B------:R-:W3:Y:S01]  /*7160*/  LDCU.64 UR8, c[0x4][0x70] ;  /* 0x01000e00ff0877ac */ /* 0x000ee20008000a00 */
[----:B------:R-:W-:Y:S01]  /*7170*/  MOV R3, 0x0 ;  /* 0x0000000000037802 */ /* 0x000fe20000000f00 */
[----:B------:R-:W-:Y:S02]  /*7180*/  HFMA2 R12, -RZ, RZ, 0, 5.9604644775390625e-08 ;  /* 0x00000001ff0c7431 */ /* 0x000fe400000001ff */
[----:B------:R-:W-:Y:S02]  /*7190*/  IMAD.MOV.U32 R8, RZ, RZ, 0x192 ;  /* 0x00000192ff087424 */ /* 0x000fe400078e00ff */
[----:B------:R-:W-:Y:S01]  /*71a0*/  IMAD.MOV.U32 R13, RZ, RZ, RZ ;  /* 0x000000ffff0d7224 */ /* 0x000fe200078e00ff */
[----:B------:R-:W5:Y:S01]  /*71b0*/  LDCU.64 UR6, c[0x4][0x78] ;  /* 0x01000f00ff0677ac */ /* 0x000f620008000a00 */
[----:B-1----:R-:W1:Y:S01]  /*71c0*/  LDC.64 R2, c[0x4][R3] ;  /* 0x0100000003027b82 */ /* 0x002e620000000a00 */
[----:B------:R-:W4:Y:S01]  /*71d0*/  LDCU.64 UR4, c[0x4][0x10] ;  /* 0x01000200ff0477ac */ /* 0x000f220008000a00 */
[----:B---3--:R-:W-:Y:S01]  /*71e0*/  MOV R5, UR9 ;  /* 0x0000000900057c02 */ /* 0x008fe20008000f00 */
[----:B--2---:R-:W-:Y:S01]  /*71f0*/  IMAD.U32 R4, RZ, RZ, UR8 ;  /* 0x00000008ff047e24 */ /* 0x004fe2000f8e00ff */
[----:B-----5:R-:W-:Y:S01]  /*7200*/  MOV R7, UR7 ;  /* 0x0000000700077c02 */ /* 0x020fe20008000f00 */
[----:B------:R-:W-:Y:S01]  /*7210*/  IMAD.U32 R6, RZ, RZ, UR6 ;  /* 0x00000006ff067e24 */ /* 0x000fe2000f8e00ff */
[----:B----4-:R-:W-:Y:S01]  /*7220*/  MOV R11, UR5 ;  /* 0x00000005000b7c02 */ /* 0x010fe20008000f00 */
[----:B------:R-:W-:Y:S02]  /*7230*/  IMAD.U32 R10, RZ, RZ, UR4 ;  /* 0x00000004ff0a7e24 */ /* 0x000fe4000f8e00ff */
[----:B------:R-:W-:Y:S07]  /*7240*/  LEPC R20, `(.L_x_125) ;  /* 0x000000001014794e */ /* 0x000fee0000000000 */
[----:B-1----:R-:W-:Y:S05]  /*7250*/  CALL.ABS.NOINC R2 ;  /* 0x0000000002007343 */ /* 0x002fea0003c00000 */
.L_x_125:
[----:B------:R-:W-:Y:S01]  /*7260*/  SHF.L.U32 R3, R28, 0x10, RZ ;  /* 0x000000101c037819 */ /* 0x000fe200000006ff */
[----:B------:R-:W-:Y:S05]  /*7270*/  WARPSYNC.ALL ;  /* 0x0000000000007948 */ /* 0x000fea0003800000 */
[----:B------:R-:W-:Y:S01]  /*7280*/  R2UR UR4, R25 ;  /* 0x00000000190472ca */ /* 0x000fe200000e0000 */
[----:B------:R-:W-:Y:S01]  /*7290*/  BSSY.RECONVERGENT B0, `(.L_x_126) ;  /* 0x0000056000007945 */ /* 0x000fe20003800200 */
[C---:B------:R-:W-:Y:S02]  /*72a0*/  SHF.L.U32 R20, R29.reuse, 0x10, RZ ;  /* 0x000000101d147819 */ /* 0x040fe400000006ff */
[----:B------:R-:W-:Y:S02]  /*72b0*/  LOP3.LUT R21, R29, 0xffff0000, RZ, 0xc0, !PT ;  /* 0xffff00001d157812 */ /* 0x000fe400078ec0ff */
[----:B------:R-:W-:Y:S02]  /*72c0*/  MOV R62, 0x10 ;  /* 0x00000010003e7802 */ /* 0x000fe40000000f00 */
[----:B------:R-:W-:Y:S02]  /*72d0*/  LOP3.LUT P6, RZ, R49, 0x40, RZ, 0xc0, !PT ;  /* 0x0000004031ff7812 */ /* 0x000fe400078cc0ff */
[----:B------:R-:W-:Y:S02]  /*72e0*/  ISETP.NE.AND P0, PT, R59, RZ, PT ;  /* 0x000000ff3b00720c */ /* 0x000fe40003f05270 */
[----:B------:R-:W-:Y:S01]  /*72f0*/  SEL R62, R62, 0xfffffff0, !P6 ;  /* 0xfffffff03e3e7807 */ /* 0x000fe20007000000 */
[----:B--2---:R-:W4:Y:S02]  /*7300*/  LDTM.x16 R4, tmem[UR4] ;  /* 0x00000004000479ee */ /* 0x004f240008240000 */
[----:B----4-:R-:W-:Y:S01]  /*7310*/  FMUL R0, R24, R4 ;  /* 0x0000000418007220 */ /* 0x010fe20000400000 */
[----:B------:R-:W-:Y:S01]  /*7320*/  LOP3.LUT R4, R28, 0xffff0000, RZ, 0xc0, !PT ;  /* 0xffff00001c047812 */ /* 0x000fe200078ec0ff */
[C---:B-1----:R-:W-:Y:S01]  /*7330*/  FMUL R2, R24.reuse, R5 ;  /* 0x0000000518027220 */ /* 0x042fe20000400000 */
[----:B------:R-:W-:Y:S01]  /*7340*/  FMUL R7, R24, R7 ;  /* 0x0000000718077220 */ /* 0x000fe20000400000 */
[----:B------:R-:W-:Y:S01]  /*7350*/  FFMA R0, R26, R3, R0 ;  /* 0x000000031a007223 */ /* 0x000fe20000000000 */
[----:B------:R-:W-:Y:S01]  /*7360*/  FMUL R3, R24, R6 ;  /* 0x0000000618037220 */ /* 0x000fe20000400000 */
[----:B------:R-:W-:Y:S01]  /*7370*/  FFMA R2, R26, R4, R2 ;  /* 0x000000041a027223 */ /* 0x000fe20000000002 */
[C---:B------:R-:W-:Y:S01]  /*7380*/  FMUL R4, R24.reuse, R8 ;  /* 0x0000000818047220 */ /* 0x040fe20000400000 */
[C---:B------:R-:W-:Y:S01]  /*7390*/  FMUL R8, R24.reuse, R12 ;  /* 0x0000000c18087220 */ /* 0x040fe20000400000 */
[----:B------:R-:W-:Y:S01]  /*73a0*/  FMUL R12, R24, R16 ;  /* 0x00000010180c7220 */ /* 0x000fe20000400000 */
[----:B------:R-:W-:Y:S01]  /*73b0*/  SHF.L.U32 R16, R30, 0x10, RZ ;  /* 0x000000101e107819 */ /* 0x000fe200000006ff */
[----:B------:R-:W-:Y:S01]  /*73c0*/  FFMA R3, R26, R20, R3 ;  /* 0x000000141a037223 */ /* 0x000fe20000000003 */
[----:B------:R-:W-:Y:S01]  /*73d0*/  F2FP.BF16.F32.PACK_AB R32, R2, R0 ;  /* 0x000000000220723e */ /* 0x000fe200000010ff */
[----:B------:R-:W-:Y:S01]  /*73e0*/  FFMA R7, R26, R21, R7 ;  /* 0x000000151a077223 */ /* 0x000fe20000000007 */
[----:B------:R-:W-:Y:S01]  /*73f0*/  LOP3.LUT R0, R30, 0xffff0000, RZ, 0xc0, !PT ;  /* 0xffff00001e007812 */ /* 0x000fe200078ec0ff */
[----:B------:R-:W-:Y:S01]  /*7400*/  FMUL R5, R24, R9 ;  /* 0x0000000918057220 */ /* 0x000fe20000400000 */
[C---:B------:R-:W-:Y:S01]  /*7410*/  SHF.L.U32 R2, R31.reuse, 0x10, RZ ;  /* 0x000000101f027819 */ /* 0x040fe200000006ff */
[----:B------:R-:W-:Y:S01]  /*7420*/  FFMA R4, R26, R16, R4 ;  /* 0x000000101a047223 */ /* 0x000fe20000000004 */
[----:B------:R-:W-:Y:S01]  /*7430*/  LOP3.LUT R16, R31, 0xffff0000, RZ, 0xc0, !PT ;  /* 0xffff00001f107812 */ /* 0x000fe200078ec0ff */
[----:B------:R-:W-:Y:S01]  /*7440*/  FMUL R6, R24, R10 ;  /* 0x0000000a18067220 */ /* 0x000fe20000400000 */
[----:B------:R-:W-:Y:S01]  /*7450*/  F2FP.BF16.F32.PACK_AB R33, R7, R3 ;  /* 0x000000030721723e */ /* 0x000fe200000010ff */
[----:B------:R-:W-:Y:S01]  /*7460*/  FFMA R5, R26, R0, R5 ;  /* 0x000000001a057223 */ /* 0x000fe20000000005 */
[----:B------:R-:W-:Y:S01]  /*7470*/  SHF.L.U32 R0, R36, 0x10, RZ ;  /* 0x0000001024007819 */ /* 0x000fe200000006ff */
[----:B------:R-:W-:Y:S01]  /*7480*/  FMUL R11, R24, R11 ;  /* 0x0000000b180b7220 */ /* 0x000fe20000400000 */
[----:B------:R-:W-:Y:S01]  /*7490*/  FFMA R6, R26, R2, R6 ;  /* 0x000000021a067223 */ /* 0x000fe20000000006 */
[----:B------:R-:W-:Y:S01]  /*74a0*/  LOP3.LUT R2, R36, 0xffff0000, RZ, 0xc0, !PT ;  /* 0xffff000024027812 */ /* 0x000fe200078ec0ff */
[----:B------:R-:W-:Y:S01]  /*74b0*/  FMUL R9, R24, R13 ;  /* 0x0000000d18097220 */ /* 0x000fe20000400000 */
[C---:B------:R-:W-:Y:S01]  /*74c0*/  FFMA R11, R26.reuse, R16, R11 ;  /* 0x000000101a0b7223 */ /* 0x040fe2000000000b */
[C---:B------:R-:W-:Y:S01]  /*74d0*/  SHF.L.U32 R3, R37.reuse, 0x10, RZ ;  /* 0x0000001025037819 */ /* 0x040fe200000006ff */
[----:B------:R-:W-:Y:S01]  /*74e0*/  FFMA R8, R26, R0, R8 ;  /* 0x000000001a087223 */ /* 0x000fe20000000008 */
[C---:B------:R-:W-:Y:S01]  /*74f0*/  FMUL R10, R24.reuse, R14 ;  /* 0x0000000e180a7220 */ /* 0x040fe20000400000 */
[----:B------:R-:W-:Y:S01]  /*7500*/  LOP3.LUT R0, R37, 0xffff0000, RZ, 0xc0, !PT ;  /* 0xffff000025007812 */ /* 0x000fe200078ec0ff */
[----:B------:R-:W-:Y:S01]  /*7510*/  FMUL R15, R24, R15 ;  /* 0x0000000f180f7220 */ /* 0x000fe20000400000 */
[C---:B------:R-:W-:Y:S01]  /*7520*/  FFMA R9, R26.reuse, R2, R9 ;  /* 0x000000021a097223 */ /* 0x040fe20000000009 */
[----:B------:R-:W-:Y:S01]  /*7530*/  FFMA R10, R26, R3, R10 ;  /* 0x000000031a0a7223 */ /* 0x000fe2000000000a */
[----:B------:R-:W-:Y:S01]  /*7540*/  SHF.L.U32 R2, R38, 0x10, RZ ;  /* 0x0000001026027819 */ /* 0x000fe200000006ff */
[----:B------:R-:W-:Y:S01]  /*7550*/  FFMA R15, R26, R0, R15 ;  /* 0x000000001a0f7223 */ /* 0x000fe2000000000f */
[----:B------:R-:W-:Y:S01]  /*7560*/  F2FP.BF16.F32.PACK_AB R34, R5, R4 ;  /* 0x000000040522723e */ /* 0x000fe200000010ff */
[----:B------:R-:W-:Y:S01]  /*7570*/  FMUL R13, R24, R17 ;  /* 0x00000011180d7220 */ /* 0x000fe20000400000 */
[----:B------:R-:W-:Y:S01]  /*7580*/  LOP3.LUT R3, R38, 0xffff0000, RZ, 0xc0, !PT ;  /* 0xffff000026037812 */ /* 0x000fe200078ec0ff */
[C---:B------:R-:W-:Y:S01]  /*7590*/  FMUL R14, R24.reuse, R18 ;  /* 0x00000012180e7220 */ /* 0x040fe20000400000 */
[C---:B------:R-:W-:Y:S01]  /*75a0*/  SHF.L.U32 R4, R39.reuse, 0x10, RZ ;  /* 0x0000001027047819 */ /* 0x040fe200000006ff */
[----:B------:R-:W-:Y:S01]  /*75b0*/  FMUL R19, R24, R19 ;  /* 0x0000001318137220 */ /* 0x000fe20000400000 */
[----:B------:R-:W-:Y:S01]  /*75c0*/  LOP3.LUT R0, R39, 0xffff0000, RZ, 0xc0, !PT ;  /* 0xffff000027007812 */ /* 0x000fe200078ec0ff */
[C---:B------:R-:W-:Y:S01]  /*75d0*/  FFMA R12, R26.reuse, R2, R12 ;  /* 0x000000021a0c7223 */ /* 0x040fe2000000000c */
[----:B------:R-:W-:Y:S01]  /*75e0*/  F2FP.BF16.F32.PACK_AB R35, R11, R6 ;  /* 0x000000060b23723e */ /* 0x000fe200000010ff */
[C---:B------:R-:W-:Y:S01]  /*75f0*/  FFMA R13, R26.reuse, R3, R13 ;  /* 0x000000031a0d7223 */ /* 0x040fe2000000000d */
[C---:B------:R-:W-:Y:S01]  /*7600*/  FFMA R14, R26.reuse, R4, R14 ;  /* 0x000000041a0e7223 */ /* 0x040fe2000000000e */
[----:B------:R-:W-:Y:S01]  /*7610*/  FFMA R19, R26, R0, R19 ;  /* 0x000000001a137223 */ /* 0x000fe20000000013 */
[----:B------:R-:W-:Y:S01]  /*7620*/  F2FP.BF16.F32.PACK_AB R8, R9, R8 ;  /* 0x000000080908723e */ /* 0x000fe200000010ff */
[----:B------:R1:W-:Y:S01]  /*7630*/  STS.128 [R27+0x300], R32 ;  /* 0x000300201b007388 */ /* 0x0003e20000000c00 */
[----:B------:R-:W-:Y:S02]  /*7640*/  F2FP.BF16.F32.PACK_AB R9, R15, R10 ;  /* 0x0000000a0f09723e */ /* 0x000fe400000010ff */
[----:B------:R-:W-:Y:S02]  /*7650*/  F2FP.BF16.F32.PACK_AB R10, R13, R12 ;  /* 0x0000000c0d0a723e */ /* 0x000fe400000010ff */
[----:B------:R-:W-:Y:S02]  /*7660*/  F2FP.BF16.F32.PACK_AB R11, R19, R14 ;  /* 0x0000000e130b723e */ /* 0x000fe400000010ff */
[----:B------:R-:W-:Y:S05]  /*7670*/  IADD3 R0, PT, PT, R27, R62, RZ ;  /* 0x0000003e1b007210 */ /* 0x000fea0007ffe0ff */
[----:B------:R1:W-:Y:S01]  /*7680*/  STS.128 [R0+0x300], R8 ;  /* 0x0003000800007388 */ /* 0x0003e20000000c00 */
[----:B------:R-:W-:Y:S01]  /*7690*/  @!PT LDS RZ, [RZ] ;  /* 0x00000000fffff984 */ /* 0x000fe20000000800 */
[----:B------:R-:W-:Y:S01]  /*76a0*/  @!PT LDS RZ, [RZ] ;  /* 0x00000000fffff984 */ /* 0x000fe20000000800 */
[----:B------:R-:W-:Y:S01]  /*76b0*/  @!PT LDS RZ, [RZ] ;  /* 0x00000000fffff984 */ /* 0x000fe20000000800 */
[----:B------:R-:W-:Y:S01]  /*76c0*/  @!PT LDS RZ, [RZ] ;  /* 0x00000000fffff984 */ /* 0x000fe20000000800 */
[----:B------:R2:W-:Y:S07]  /*76d0*/  MEMBAR.ALL.CTA ;  /* 0x0000000000007992 */ /* 0x0005ee0000008000 */
[----:B--2---:R-:W2:Y:S02]  /*76e0*/  FENCE.VIEW.ASYNC.S ;  /* 0x00000000000073c6 */ /* 0x004ea40000000000 */
[----:B--2---:R-:W-:Y:S06]  /*76f0*/  BAR.SYNC.DEFER_BLOCKING 0x1, 0x80 ;  /* 0x0042000000007b1d */ /* 0x004fec0000010000 */
[----:B------:R-:W-:Y:S05]  /*7700*/  @P0 BRA `(.L_x_127) ;  /* 0x0000000000380947 */ /* 0x000fea0003800000 */
[----:B------:R-:W2:Y:S01]  /*7710*/  LDCU.64 UR6, c[0x0][0x348] ;  /* 0x00006900ff0677ac */ /* 0x000ea20008000a00 */
[----:B------:R-:W-:Y:S01]  /*7720*/  R2UR UR5, R63 ;  /* 0x000000003f0572ca */ /* 0x000fe200000e0000 */
[----:B------:R-:W-:Y:S01]  /*7730*/  UMOV UR51, UR36 ;  /* 0x0000002400337c82 */ /* 0x000fe20008000000 */
[----:B------:R-:W-:Y:S01]  /*7740*/  UIADD3 UR9, UPT, UPT, UR49, 0x20, URZ ;  /* 0x0000002031097890 */ /* 0x000fe2000fffe0ff */
[----:B------:R-:W-:Y:S01]  /*7750*/  UMOV UR10, UR50 ;  /* 0x00000032000a7c82 */ /* 0x000fe20008000000 */
[----:B------:R-:W-:Y:S09]  /*7760*/  UMOV UR11, UR36 ;  /* 0x00000024000b7c82 */ /* 0x000ff20008000000 */
[----:B------:R-:W-:Y:S02]  /*7770*/  UIADD3 UR5, UPT, UPT, UR45, UR5, URZ ;  /* 0x000000052d057290 */ /* 0x000fe4000fffe0ff */
[----:B--2---:R-:W-:Y:S02]  /*7780*/  UIADD3 UR4, UP0, UPT, UR6, 0x680, URZ ;  /* 0x0000068006047890 */ /* 0x004fe4000ff1e0ff */
[----:B------:R-:W-:Y:S02]  /*7790*/  UIADD3 UR48, UPT, UPT, UR5, 0x300, URZ ;  /* 0x0000030005307890 */ /* 0x000fe4000fffe0ff */
[----:B------:R-:W-:Y:S02]  /*77a0*/  UIADD3 UR8, UPT, UPT, UR5, 0xb00, URZ ;  /* 0x00000b0005087890 */ /* 0x000fe4000fffe0ff */
[----:B------:R-:W-:Y:S09]  /*77b0*/  UIADD3.X UR5, UPT, UPT, URZ, UR7, URZ, UP0, !UPT ;  /* 0x00000007ff057290 */ /* 0x000ff200087fe4ff */
[----:B------:R2:W-:Y:S01]  /*77c0*/  UTMASTG.3D [UR48], [UR4] ;  /* 0x00000030040073b5 */ /* 0x0005e20008010000 */
[----:B------:R2:W-:Y:S02]  /*77d0*/  UTMASTG.3D [UR8], [UR4] ;  /* 0x00000008040073b5 */ /* 0x0005e40008010000 */
[----:B--2---:R0:W-:Y:S02]  /*77e0*/  UTMACMDFLUSH ;  /* 0x00000000000079b7 */ /* 0x0041e40000000000 */
.L_x_127:
[----:B------:R-:W-:Y:S05]  /*77f0*/  BSYNC.RECONVERGENT B0 ;  /* 0x0000000000007941 */ /* 0x000fea0003800200 */
.L_x_126:
[----:B------:R-:W-:Y:S01]  /*7800*/  UIADD3 UR46, UPT, UPT, UR47, 0x1, URZ ;  /* 0x000000012f2e7890 */ /* 0x000fe2000fffe0ff */
[----:B------:R-:W-:Y:S03]  /*7810*/  BSSY.RECONVERGENT B0, `(.L_x_128) ;  /* 0x0000005000007945 */ /* 0x000fe60003800200 */
[----:B------:R-:W-:Y:S04]  /*7820*/  UISETP.NE.AND UP0, UPT, UR46, 0x3, UPT ;  /* 0x000000032e00788c */ /* 0x000fe8000bf05270 */
[----:B------:R-:W-:Y:S01]  /*7830*/  USEL UR44, UR46, URZ, UP0 ;  /* 0x000000ff2e2c7287 */ /* 0x000fe20008000000 */
[----:B------:R-:W-:Y:S11]  /*7840*/  @P0 BRA `(.L_x_129) ;  /* 0x0000000000040947 */ /* 0x000ff60003800000 */
[----:B------:R-:W-:Y:S04]  /*7850*/  DEPBAR.LE SB0, 0x1 ;  /* 0x000080400000791a */ /* 0x000fe80000000000 */
.L_x_129:
[----:B------:R-:W-:Y:S05]  /*7860*/  BSYNC.RECONVERGENT B0 ;  /* 0x0000000000007941 */ /* 0x000fea0003800200 */
.L_x_128:
[----:B------:R-:W-:Y:S01]  /*7870*/  BAR.SYNC.DEFER_BLOCKING 0x1, 0x80 ;  /* 0x0042000000007b1d */ /* 0x000fe20000010000 */
[----:B------:R-:W-:Y:S01]  /*7880*/  ISETP.NE.AND P1, PT, R61, RZ, PT ;  /* 0x000000ff3d00720c */ /* 0x000fe20003f25270 */
[----:B------:R-:W-:Y:S01]  /*7890*/  UISETP.NE.AND UP0, UPT, UR53, URZ, UPT ;  /* 0x000000ff3500728c */ /* 0x000fe2000bf05270 */
[----:B------:R-:W-:Y:S11]  /*78a0*/  LEA R3, R64, UR45, 0x3 ;  /* 0x0000002d40037c11 */ /* 0x000ff6000f8e18ff */
[----:B------:R-:W-:Y:S01]  /*78b0*/  @P1 SHF.L.U32 R4, R67, 0x1f, RZ ;  /* 0x0000001f43041819 */ /* 0x000fe200000006ff */
[----:B------:R-:W-:Y:S06]  /*78c0*/  BRA.U !UP0, `(.L_x_130) ;  /* 0x0000000108247547 */ /* 0x000fec000b800000 */
[----:B-1----:R-:W1:Y:S01]  /*78d0*/  S2R R0, SR_CgaCtaId ;  /* 0x0000000000007919 */ /* 0x002e620000008800 */
[----:B------:R-:W-:Y:S01]  /*78e0*/  IMAD.U32 R2, RZ, RZ, UR52 ;  /* 0x00000034ff027e24 */ /* 0x000fe2000f8e00ff */
[----:B------:R-:W-:Y:S04]  /*78f0*/  UIADD3 UR4, UPT, UPT, UR52, 0x1, URZ ;  /* 0x0000000134047890 */ /* 0x000fe8000fffe0ff */
[----:B------:R-:W-:Y:S01]  /*7900*/  @P1 LEA R2, R2, UR45, 0x3 ;  /* 0x0000002d02021c11 */ /* 0x000fe2000f8e18ff */
[----:B------:R-:W-:Y:S04]  /*7910*/  UISETP.NE.AND UP0, UPT, UR4, 0x3, UPT ;  /* 0x000000030400788c */ /* 0x000fe8000bf05270 */
[----:B------:R-:W-:Y:S01]  /*7920*/  @P1 VIADD R2, R2, 0x128 ;  /* 0x0000012802021836 */ /* 0x000fe20000000000 */
[----:B------:R-:W-:Y:S04]  /*7930*/  USEL UR52, UR4, URZ, UP0 ;  /* 0x000000ff04347287 */ /* 0x000fe80008000000 */
[----:B-1----:R-:W-:Y:S04]  /*7940*/  @P1 PRMT R0, R0, 0x654, R2 ;  /* 0x0000065400001816 */ /* 0x002fe80000000002 */
[----:B------:R2:W-:Y:S04]  /*7950*/  @P1 SYNCS.ARRIVE.TRANS64.RED.A1T0 RZ, [R0+URZ], RZ ;  /* 0x000000ff00ff19a7 */ /* 0x0005e800081004ff */
.L_x_130:
[----:B------:R-:W3:Y:S01]  /*7960*/  @P1 SYNCS.PHASECHK.TRANS64.TRYWAIT P0, [R3+URZ+0x110], R4 ;  /* 0x00011004030015a7 */ /* 0x000ee200080011ff */
[----:B------:R-:W-:Y:S01]  /*7970*/  BSSY B1, `(.L_x_131) ;  /* 0x0000012000017945 */ /* 0x000fe20003800000 */
[----:B---3--:R-:W-:Y:S03]  /*7980*/  @P1 SEL R66, RZ, 0x1, !P0 ;  /* 0x00000001ff421807 */ /* 0x008fe60004000000 */
[----:B------:R-:W-:Y:S05]  /*7990*/  @!P1 BRA `(.L_x_132) ;  /* 0x00000000003c9947 */ /* 0x000fea0003800000 */
[----:B------:R-:W-:Y:S01]  /*79a0*/  ISETP.NE.AND P1, PT, R68, RZ, PT ;  /* 0x000000ff4400720c */ /* 0x000fe20003f25270 */
[----:B------:R-:W-:Y:S01]  /*79b0*/  BSSY B0, `(.L_x_133) ;  /* 0x0000009000007945 */ /* 0x000fe20003800000 */
[----:B------:R-:W-:Y:S11]  /*79c0*/  ISETP.NE.AND P0, PT, R66, RZ, PT ;  /* 0x000000ff4200720c */ /* 0x000ff60003f05270 */
[----:B------:R-:W-:Y:S05]  /*79d0*/  @P1 IMAD R64, R64, 0x1000, R65 ;  /* 0x0000100040401824 */ /* 0x000fea00078e0241 */
[----:B-12---:R-:W-:Y:S05]  /*79e0*/  @P1 IADD3 R0, PT, PT, R64, UR45, RZ ;  /* 0x0000002d40001c10 */ /* 0x006fea000fffe0ff */
[----:B------:R-:W-:Y:S01]  /*79f0*/  @P1 IMAD.IADD R0, R62, 0x1, R0 ;  /* 0x000000013e001824 */ /* 0x000fe200078e0200 */
[----:B------:R-:W-:Y:S06]  /*7a00*/  @P0 BRA `(.L_x_134) ;  /* 0x00000000000c0947 */ /* 0x000fec0003800000 */
[----:B------:R-:W-:Y:S04]  /*7a10*/  SHF.L.U32 R67, R67, 0x1f, RZ ;  /* 0x0000001f43437819 */ /* 0x000fe800000006ff */
[----:B------:R-:W1:Y:S02]  /*7a20*/  SYNCS.PHASECHK.TRANS64.TRYWAIT P0, [R3+URZ+0x110], R67 ;  /* 0x00011043030075a7 */ /* 0x000e6400080011ff */
[----:B-1----:R-:W-:Y:S05]  /*7a30*/  @!P0 BRA `(.L_x_135) ;  /* 0x0000001800ec8947 */ /* 0x002fea0003800000 */
.L_x_134:
[----:B------:R-:W-:Y:S05]  /*7a40*/  BSYNC B0 ;  /* 0x0000000000007941 */ /* 0x000fea0003800000 */
.L_x_133:
[----:B------:R-:W-:Y:S11]  /*7a50*/  ISETP.NE.AND P0, PT, R68, RZ, PT ;  /* 0x000000ff4400720c */ /* 0x000ff60003f05270 */
[----:B------:R-:W-:Y:S02]  /*7a60*/  @!UPT UIADD3 URZ, UPT, UPT, URZ, URZ, URZ ;  /* 0x000000fffffff290 */ /* 0x000fe4000fffe0ff */
[----:B------:R3:W4:Y:S04]  /*7a70*/  @P0 LDS.128 R28, [R64+UR45+0x300] ;  /* 0x0003002d401c0984 */ /* 0x0007280008000c00 */
[----:B------:R3:W2:Y:S02]  /*7a80*/  @P0 LDS.128 R36, [R0+0x300] ;  /* 0x0003000000240984 */ /* 0x0006a40000000c00 */
.L_x_132:
[----:B------:R-:W-:Y:S05]  /*7a90*/  BSYNC B1 ;  /* 0x0000000000017941 */ /* 0x000fea0003800000 */
.L_x_131:
[----:B-123--:R-:W-:Y:S05]  /*7aa0*/  VIADD R0, R25, 0x10 ;  /* 0x0000001019007836 */ /* 0x00efea0000000000 */
[----:B------:R-:W-:Y:S04]  /*7ab0*/  SHF.R.U32.HI R0, RZ, 0x15, R0 ;  /* 0x00000015ff007819 */ /* 0x000fe80000011600 */
[----:B------:R-:W-:Y:S11]  /*7ac0*/  LOP3.LUT P0, RZ, R0, 0x3, R51, 0x48, !PT ;  /* 0x0000000300ff7812 */ /* 0x000ff60007804833 */
[----:B------:R-:W-:Y:S02]  /*7ad0*/  @!UPT UIADD3 URZ, UPT, UPT, URZ, URZ, URZ ;  /* 0x000000fffffff290 */ /* 0x000fe4000fffe0ff */
[----:B------:R-:W-:Y:S05]  /*7ae0*/  @!P0 BRA `(.L_x_136) ;  /* 0x0000000000408947 */ /* 0x000fea0003800000 */
[----:B------:R-:W1:Y:S01]  /*7af0*/  LDCU.64 UR8, c[0x4][0x70] ;  /* 0x01000e00ff0877ac */ /* 0x000e620008000a00 */
[----:B------:R-:W-:Y:S01]  /*7b00*/  MOV R3, 0x0 ;  /* 0x0000000000037802 */ /* 0x000fe20000000f00 */
[----:B------:R-:W-:Y:S02]  /*7b10*/  HFMA2 R12, -RZ, RZ, 0, 5.9604644775390625e-08 ;  /* 0x00000001ff0c7431 */ /* 0x000fe400000001ff */
[----:B------:R-:W-:Y:S02]  /*7b20*/  IMAD.MOV.U32 R8, RZ, RZ, 0x192 ;  /* 0x00000192ff087424 */ /* 0x000fe400078e00ff */
[----:B------:R-:W-:Y:S01]  /*7b30*/  IMAD.MOV.U32 R13, RZ, RZ, RZ ;  /* 0x000000ffff0d7224 */ /* 0x000fe200078e00ff */
[----:B------:R-:W2:Y:S01]  /*7b40*/  LDCU.64 UR6, c[0x4][0x78] ;  /* 0x01000f00ff0677ac */ /* 0x000ea20008000a00 */
[----:B------:R-:W3:Y:S01]  /*7b50*/  LDC.64 R2, c[0x4][R3] ;  /* 0x0100000003027b82 */ /* 0x000ee20000000a00 */
[----:B------:R-:W5:Y:S01]  /*7b60*/  LDCU.64 UR4, c[0x4][0x10] ;  /* 0x01000200ff0477ac */ /* 0x000f620008000a00 */
[----:B-1----:R-:W-:Y:S01]  /*7b70*/  MOV R5, UR9 ;  /* 0x0000000900057c02 */ /* 0x002fe20008000f00 */
[----:B------:R-:W-:Y:S01]  /*7b80*/  IMAD.U32 R4, RZ, RZ, UR8 ;  /* 0x00000008ff047e24 */ /* 0x000fe2000f8e00ff */
[----:B--2---:R-:W-:Y:S01]  /*7b90*/  MOV R7, UR7 ;  /* 0x0000000700077c02 */ /* 0x004fe20008000f00 */
[----:B------:R-:W-:Y:S01]  /*7ba0*/  IMAD.U32 R6, RZ, RZ, UR6 ;  /* 0x00000006ff067e24 */ /* 0x000fe2000f8e00ff */
[----:B-----5:R-:W-:Y:S01]  /*7bb0*/  MOV R11, UR5 ;  /* 0x00000005000b7c02 */ /* 0x020fe20008000f00 */
[----:B------:R-:W-:Y:S02]  /*7bc0*/  IMAD.U32 R10, RZ, RZ, UR4 ;  /* 0x00000004ff0a7e24 */ /* 0x000fe4000f8e00ff */
[----:B------:R-:W-:Y:S07]  /*7bd0*/  LEPC R20, `(.L_x_136) ;  /* 0x000000001014794e */ /* 0x000fee0000000000 */
[----:B---34-:R-:W-:Y:S05]  /*7be0*/  CALL.ABS.NOINC R2 ;  /* 0x0000000002007343 */ /* 0x018fea0003c00000 */
.L_x_136:
[----:B------:R-:W-:Y:S01]  /*7bf0*/  ISETP.NE.AND P0, PT, R59, RZ, PT ;  /* 0x000000ff3b00720c */ /* 0x000fe20003f05270 */
[----:B------:R-:W-:Y:S05]  /*7c00*/  WARPSYNC.ALL ;  /* 0x0000000000007948 */ /* 0x000fea0003800000 */
[----:B------:R-:W-:Y:S01]  /*7c10*/  R2UR UR4, R25 ;  /* 0x00000000190472ca */ /* 0x000fe200000e0000 */
[----:B------:R-:W-:Y:S01]  /*7c20*/  BSSY.RECONVERGENT B0, `(.L_x_137) ;  /* 0x000005b000007945 */ /* 0x000fe20003800200 */
[C---:B----4-:R-:W-:Y:S02]  /*7c30*/  SHF.L.U32 R0, R28.reuse, 0x10, RZ ;  /* 0x000000101c007819 */ /* 0x050fe400000006ff */
[----:B------:R-:W-:Y:S02]  /*7c40*/  LOP3.LUT R2, R28, 0xffff0000, RZ, 0xc0, !PT ;  /* 0xffff00001c027812 */ /* 0x000fe400078ec0ff */
[C---:B------:R-:W-:Y:S02]  /*7c50*/  SHF.L.U32 R20, R29.reuse, 0x10, RZ ;  /* 0x000000101d147819 */ /* 0x040fe400000006ff */
[----:B------:R-:W-:Y:S02]  /*7c60*/  LOP3.LUT R21, R29, 0xffff0000, RZ, 0xc0, !PT ;  /* 0xffff00001d157812 */ /* 0x000fe400078ec0ff */
[C---:B------:R-:W-:Y:S02]  /*7c70*/  SHF.L.U32 R25, R30.reuse, 0x10, RZ ;  /* 0x000000101e197819 */ /* 0x040fe400000006ff */
[----:B------:R-:W-:Y:S01]  /*7c80*/  LOP3.LUT R27, R30, 0xffff0000, RZ, 0xc0, !PT ;  /* 0xffff00001e1b7812 */ /* 0x000fe200078ec0ff */
[----:B------:R-:W1:Y:S01]  /*7c90*/  LDTM.x16 R4, tmem[UR4+0x10] ;  /* 0x00001004000479ee */ /* 0x000e620008240000 */
[C---:B------:R-:W-:Y:S01]  /*7ca0*/  SHF.L.U32 R28, R31.reuse, 0x10, RZ ;  /* 0x000000101f1c7819 */ /* 0x040fe200000006ff */
[----:B------:R-:W-:Y:S01]  /*7cb0*/  NOP ;  /* 0x0000000000007918 */ /* 0x000fe20000000000 */
[----:B------:R-:W-:Y:S02]  /*7cc0*/  LOP3.LUT R29, R31, 0xffff0000, RZ, 0xc0, !PT ;  /* 0xffff00001f1d7812 */ /* 0x000fe400078ec0ff */
[C---:B------:R-:W-:Y:S02]  /*7cd0*/  SHF.L.U32 R30, R36.reuse, 0x10, RZ ;  /* 0x00000010241e7819 */ /* 0x040fe400000006ff */
[----:B------:R-:W-:Y:S02]  /*7ce0*/  LOP3.LUT R31, R36, 0xffff0000, RZ, 0xc0, !PT ;  /* 0xffff0000241f7812 */ /* 0x000fe400078ec0ff */
[C---:B------:R-:W-:Y:S02]  /*7cf0*/  SHF.L.U32 R32, R37.reuse, 0x10, RZ ;  /* 0x0000001025207819 */ /* 0x040fe400000006ff */
[----:B------:R-:W-:Y:S02]  /*7d00*/  LOP3.LUT R33, R37, 0xffff0000, RZ, 0xc0, !PT ;  /* 0xffff000025217812 */ /* 0x000fe400078ec0ff */
[C---:B------:R-:W-:Y:S02]  /*7d10*/  SHF.L.U32 R34, R38.reuse, 0x10, RZ ;  /* 0x0000001026227819 */ /* 0x040fe400000006ff */
[----:B------:R-:W-:Y:S02]  /*7d20*/  LOP3.LUT R35, R38, 0xffff0000, RZ, 0xc0, !PT ;  /* 0xffff000026237812 */ /* 0x000fe400078ec0ff */
[----:B------:R-:W-:Y:S02]  /*7d30*/  IADD3 R54, PT, PT, R54, 0x190, RZ ;  /* 0x0000019036367810 */ /* 0x000fe40007ffe0ff */
[C---:B------:R-:W-:Y:S02]  /*7d40*/  SHF.L.U32 R36, R39.reuse, 0x10, RZ ;  /* 0x0000001027247819 */ /* 0x040fe400000006ff */
[----:B------:R-:W-:Y:S02]  /*7d50*/  LOP3.LUT R54, R54, 0xfefffff8, RZ, 0xc0, !PT ;  /* 0xfefffff836367812 */ /* 0x000fe400078ec0ff */
[----:B------:R-:W-:Y:S01]  /*7d60*/  LOP3.LUT R37, R39, 0xffff0000, RZ, 0xc0, !PT ;  /* 0xffff000027257812 */ /* 0x000fe200078ec0ff */
[C---:B-1----:R-:W-:Y:S01]  /*7d70*/  FMUL R4, R24.reuse, R4 ;  /* 0x0000000418047220 */ /* 0x042fe20000400000 */
[----:B------:R1:W-:Y:S01]  /*7d80*/  SYNCS.ARRIVE.TRANS64.RED.A1T0 RZ, [R54+URZ], RZ ;  /* 0x000000ff36ff79a7 */ /* 0x0003e200081004ff */
[C---:B------:R-:W-:Y:S01]  /*7d90*/  FMUL R5, R24.reuse, R5 ;  /* 0x0000000518057220 */ /* 0x040fe20000400000 */
[----:B------:R-:W-:Y:S01]  /*7da0*/  FMUL R6, R24, R6 ;  /* 0x0000000618067220 */ /* 0x000fe20000400000 */
[----:B------:R-:W-:Y:S01]  /*7db0*/  FFMA R4, R26, R0, R4 ;  /* 0x000000001a047223 */ /* 0x000fe20000000004 */
[----:B------:R-:W-:Y:S01]  /*7dc0*/  FMUL R0, R24, R7 ;  /* 0x0000000718007220 */ /* 0x000fe20000400000 */
[C---:B------:R-:W-:Y:S01]  /*7dd0*/  FFMA R5, R26.reuse, R2, R5 ;  /* 0x000000021a057223 */ /* 0x040fe20000000005 */
[----:B------:R-:W-:Y:S01]  /*7de0*/  FFMA R6, R26, R20, R6 ;  /* 0x000000141a067223 */ /* 0x000fe20000000006 */
[----:B------:R-:W-:Y:S01]  /*7df0*/  FMUL R2, R24, R8 ;  /* 0x0000000818027220 */ /* 0x000fe20000400000 */
[----:B------:R-:W-:Y:S01]  /*7e00*/  FFMA R0, R26, R21, R0 ;  /* 0x000000151a007223 */ /* 0x000fe20000000000 */
[C---:B------:R-:W-:Y:S01]  /*7e10*/  FMUL R3, R24.reuse, R9 ;  /* 0x0000000918037220 */ /* 0x040fe20000400000 */
[----:B------:R-:W-:Y:S01]  /*7e20*/  F2FP.BF16.F32.PACK_AB R4, R5, R4 ;  /* 0x000000040504723e */ /* 0x000fe200000010ff */
[C---:B------:R-:W-:Y:S01]  /*7e30*/  FMUL R7, R24.reuse, R10 ;  /* 0x0000000a18077220 */ /* 0x040fe20000400000 */
[----:B------:R-:W-:Y:S01]  /*7e40*/  FMUL R11, R24, R11 ;  /* 0x0000000b180b7220 */ /* 0x000fe20000400000 */
[----:B------:R-:W-:Y:S01]  /*7e50*/  F2FP.BF16.F32.PACK_AB R5, R0, R6 ;  /* 0x000000060005723e */ /* 0x000fe200000010ff */
[----:B------:R-:W-:Y:S01]  /*7e60*/  FFMA R2, R26, R25, R2 ;  /* 0x000000191a027223 */ /* 0x000fe20000000002 */
[----:B------:R-:W-:Y:S01]  /*7e70*/  FMUL R8, R24, R12 ;  /* 0x0000000c18087220 */ /* 0x000fe20000400000 */
[----:B------:R-:W-:Y:S01]  /*7e80*/  MOV R0, UR44 ;  /* 0x0000002c00007c02 */ /* 0x000fe20008000f00 */
[----:B------:R-:W-:Y:S01]  /*7e90*/  FFMA R3, R26, R27, R3 ;  /* 0x0000001b1a037223 */ /* 0x000fe20000000003 */
[----:B------:R-:W-:Y:S01]  /*7ea0*/  FMUL R9, R24, R13 ;  /* 0x0000000d18097220 */ /* 0x000fe20000400000 */
[----:B------:R-:W-:Y:S01]  /*7eb0*/  FFMA R7, R26, R28, R7 ;  /* 0x0000001c1a077223 */ /* 0x000fe20000000007 */
[----:B------:R-:W-:Y:S01]  /*7ec0*/  FMUL R10, R24, R14 ;  /* 0x0000000e180a7220 */ /* 0x000fe20000400000 */
[----:B------:R-:W-:Y:S01]  /*7ed0*/  FFMA R11, R26, R29, R11 ;  /* 0x0000001d1a0b7223 */ /* 0x000fe2000000000b */
[----:B------:R-:W-:Y:S01]  /*7ee0*/  FMUL R15, R24, R15 ;  /* 0x0000000f180f7220 */ /* 0x000fe20000400000 */
[----:B------:R-:W-:Y:S01]  /*7ef0*/  FFMA R8, R26, R30, R8 ;  /* 0x0000001e1a087223 */ /* 0x000fe20000000008 */
[----:B------:R-:W-:Y:S01]  /*7f00*/  LEA R0, R0, R48, 0xb ;  /* 0x0000003000007211 */ /* 0x000fe200078e58ff */
[----:B------:R-:W-:Y:S01]  /*7f10*/  FMUL R12, R24, R16 ;  /* 0x00000010180c7220 */ /* 0x000fe20000400000 */
[----:B------:R-:W-:Y:S01]  /*7f20*/  FFMA R9, R26, R31, R9 ;  /* 0x0000001f1a097223 */ /* 0x000fe20000000009 */
[----:B------:R-:W-:Y:S01]  /*7f30*/  FMUL R13, R24, R17 ;  /* 0x00000011180d7220 */ /* 0x000fe20000400000 */
[----:B------:R-:W-:Y:S01]  /*7f40*/  FFMA R10, R26, R32, R10 ;  /* 0x000000201a0a7223 */ /* 0x000fe2000000000a */
[----:B------:R-:W-:Y:S01]  /*7f50*/  FMUL R14, R24, R18 ;  /* 0x00000012180e7220 */ /* 0x000fe20000400000 */
[----:B------:R-:W-:Y:S01]  /*7f60*/  FFMA R15, R26, R33, R15 ;  /* 0x000000211a0f7223 */ /* 0x000fe2000000000f */
[----:B------:R-:W-:Y:S01]  /*7f70*/  FMUL R19, R24, R19 ;  /* 0x0000001318137220 */ /* 0x000fe20000400000 */
[----:B------:R-:W-:Y:S01]  /*7f80*/  F2FP.BF16.F32.PACK_AB R6, R3, R2 ;  /* 0x000000020306723e */ /* 0x000fe200000010ff */
[C---:B------:R-:W-:Y:S01]  /*7f90*/  FFMA R12, R26.reuse, R34, R12 ;  /* 0x000000221a0c7223 */ /* 0x040fe2000000000c */
[----:B------:R-:W-:Y:S01]  /*7fa0*/  F2FP.BF16.F32.PACK_AB R7, R11, R7 ;  /* 0x000000070b07723e */ /* 0x000fe200000010ff */
[----:B------:R-:W-:Y:S01]  /*7fb0*/  FFMA R13, R26, R35, R13 ;  /* 0x000000231a0d7223 */ /* 0x000fe2000000000d */
[----:B------:R-:W-:Y:S01]  /*7fc0*/  LEA R0, R0, UR45, 0x1 ;  /* 0x0000002d00007c11 */ /* 0x000fe2000f8e08ff */
[C---:B------:R-:W-:Y:S01]  /*7fd0*/  FFMA R14, R26.reuse, R36, R14 ;  /* 0x000000241a0e7223 */ /* 0x040fe2000000000e */
[----:B------:R-:W-:Y:S01]  /*7fe0*/  FFMA R19, R26, R37, R19 ;  /* 0x000000251a137223 */ /* 0x000fe20000000013 */
[----:B------:R-:W-:Y:S02]  /*7ff0*/  F2FP.BF16.F32.PACK_AB R8, R9, R8 ;  /* 0x000000080908723e */ /* 0x000fe400000010ff */
        /* <DEDUP_REMOVED lines=15> */
[----:B------:R-:W-:Y:S02]  /*80f0*/  ULEA UR5, UR44, UR45, 0xc ;  /* 0x0000002d2c057291 */ /* 0x000fe4000f8e60ff */
[----:B------:R-:W-:Y:S02]  /*8100*/  UIADD3 UR13, UPT, UPT, UR49, 0x10, URZ ;  /* 0x00000010310d7890 */ /* 0x000fe4000fffe0ff */
[----:B------:R-:W-:Y:S02]  /*8110*/  UIADD3 UR12, UPT, UPT, UR5, 0x300, URZ ;  /* 0x00000300050c7890 */ /* 0x000fe4000fffe0ff */
[----:B------:R-:W-:Y:S01]  /*8120*/  UIADD3 UR8, UPT, UPT, UR5, 0xb00, URZ ;  /* 0x00000b0005087890 */ /* 0x000fe2000fffe0ff */
[----:B------:R-:W-:Y:S01]  /*8130*/  UMOV UR14, UR50 ;  /* 0x00000032000e7c82 */ /* 0x000fe20008000000 */
[----:B------:R-:W-:Y:S01]  /*8140*/  UMOV UR15, UR36 ;  /* 0x00000024000f7c82 */ /* 0x000fe20008000000 */
[----:B------:R-:W-:Y:S01]  /*8150*/  UIADD3 UR9, UPT, UPT, UR49, 0x30, URZ ;  /* 0x0000003031097890 */ /* 0x000fe2000fffe0ff */
[----:B------:R-:W-:Y:S01]  /*8160*/  UMOV UR10, UR50 ;  /* 0x00000032000a7c82 */ /* 0x000fe20008000000 */
[----:B------:R-:W-:Y:S01]  /*8170*/  UMOV UR11, UR36 ;  /* 0x00000024000b7c82 */ /* 0x000fe20008000000 */
[----:B--2---:R-:W-:Y:S04]  /*8180*/  UIADD3 UR4, UP0, UPT, UR6, 0x680, URZ ;  /* 0x0000068006047890 */ /* 0x004fe8000ff1e0ff */
[----:B------:R-:W-:Y:S09]  /*8190*/  UIADD3.X UR5, UPT, UPT, URZ, UR7, URZ, UP0, !UPT ;  /* 0x00000007ff057290 */ /* 0x000ff200087fe4ff */
[----:B------:R2:W-:Y:S01]  /*81a0*/  UTMASTG.3D [UR12], [UR4] ;  /* 0x0000000c040073b5 */ /* 0x0005e20008010000 */
[----:B------:R2:W-:Y:S02]  /*81b0*/  UTMASTG.3D [UR8], [UR4] ;  /* 0x00000008040073b5 */ /* 0x0005e40008010000 */
[----:B--2---:R0:W-:Y:S02]  /*81c0*/  UTMACMDFLUSH ;  /* 0x00000000000079b7 */ /* 0x0041e40000000000 */
.L_x_138:
[----:B------:R-:W-:Y:S05]  /*81d0*/  BSYNC.RECONVERGENT B0 ;  /* 0x0000000000007941 */ /* 0x000fea0003800200 */
.L_x_137:
[----:B------:R-:W-:Y:S01]  /*81e0*/  UIADD3 UR4, UPT, UPT, UR44, 0x1, URZ ;  /* 0x000000012c047890 */ /* 0x000fe2000fffe0ff */
[----:B------:R-:W-:Y:S03]  /*81f0*/  BSSY.RECONVERGENT B0, `(.L_x_139) ;  /* 0x0000008000007945 */ /* 0x000fe60003800200 */
[----:B------:R-:W-:Y:S04]  /*8200*/  UISETP.NE.AND UP0, UPT, UR4, 0x3, UPT ;  /* 0x000000030400788c */ /* 0x000fe8000bf05270 */
[----:B------:R-:W-:Y:S02]  /*8210*/  UISETP.EQ.XOR UP1, UPT, UR46, 0x3, !UP0 ;  /* 0x000000032e00788c */ /* 0x000fe4000c722a70 */
[----:B------:R-:W-:Y:S02]  /*8220*/  USEL UR47, UR4, URZ, UP0 ;  /* 0x000000ff042f7287 */ /* 0x000fe40008000000 */
[----:B------:R-:W-:Y:S04]  /*8230*/  USEL UR5, URZ, 0x1, !UP1 ;  /* 0x00000001ff057887 */ /* 0x000fe8000c800000 */
[----:B------:R-:W-:Y:S01]  /*8240*/  ULOP3.LUT UR54, UR54, UR5, URZ, 0x3c, !UPT ;  /* 0x0000000536367292 */ /* 0x000fe2000f8e3cff */
[----:B------:R-:W-:Y:S11]  /*8250*/  @P0 BRA `(.L_x_140) ;  /* 0x0000000000040947 */ /* 0x000ff60003800000 */
[----:B------:R-:W-:Y:S04]  /*8260*/  DEPBAR.LE SB0, 0x1 ;  /* 0x000080400000791a */ /* 0x000fe80000000000 */
.L_x_140:
[----:B------:R-:W-:Y:S05]  /*8270*/  BSYNC.RECONVERGENT B0 ;  /* 0x0000000000007941 */ /* 0x000fea0003800200 */
.L_x_139:
[----:B------:R-:W-:Y:S01]  /*8280*/  BAR.SYNC.DEFER_BLOCKING 0x1, 0x80 ;  /* 0x0042000000007b1d */ /* 0x000fe20000010000 */
[----:B------:R-:W-:Y:S01]  /*8290*/  UISETP.NE.AND UP0, UPT, UR53, -0x2, UPT ;  /* 0xfffffffe3500788c */ /* 0x000fe2000bf05270 */
[----:B------:R-:W-:Y:S08]  /*82a0*/  IADD3 R22, PT, PT, R22, 0x1, RZ ;  /* 0x0000000116167810 */ /* 0x000ff00007ffe0ff */
[----:B------:R-:W-:Y:S05]  /*82b0*/  BRA.U !UP0, `(.L_x_141) ;  /* 0x0000000108287547 */ /* 0x000fea000b800000 */
[----:B-1----:R-:W1:Y:S01]  /*82c0*/  S2R R0, SR_CgaCtaId ;  /* 0x0000000000007919 */ /* 0x002e620000008800 */
[----:B------:R-:W-:Y:S01]  /*82d0*/  ISETP.NE.AND P0, PT, R61, RZ, PT ;  /* 0x000000ff3d00720c */ /* 0x000fe20003f05270 */
[----:B------:R-:W-:Y:S01]  /*82e0*/  IMAD.U32 R2, RZ, RZ, UR52 ;  /* 0x00000034ff027e24 */ /* 0x000fe2000f8e00ff */
[----:B------:R-:W-:Y:S04]  /*82f0*/  UIADD3 UR4, UPT, UPT, UR52, 0x1, URZ ;  /* 0x0000000134047890 */ /* 0x000fe8000fffe0ff */
[----:B------:R-:W-:Y:S04]  /*8300*/  UISETP.NE.AND UP0, UPT, UR4, 0x3, UPT ;  /* 0x000000030400788c */ /* 0x000fe8000bf05270 */
[----:B------:R-:W-:Y:S03]  /*8310*/  USEL UR52, UR4, URZ, UP0 ;  /* 0x000000ff04347287 */ /* 0x000fe60008000000 */
[----:B------:R-:W-:Y:S05]  /*8320*/  @P0 LEA R2, R2, UR45, 0x3 ;  /* 0x0000002d02020c11 */ /* 0x000fea000f8e18ff */
[----:B------:R-:W-:Y:S05]  /*8330*/  @P0 VIADD R2, R2, 0x128 ;  /* 0x0000012802020836 */ /* 0x000fea0000000000 */
[----:B-1----:R-:W-:Y:S04]  /*8340*/  @P0 PRMT R0, R0, 0x654, R2 ;  /* 0x0000065400000816 */ /* 0x002fe80000000002 */
[----:B------:R2:W-:Y:S03]  /*8350*/  @P0 SYNCS.ARRIVE.TRANS64.RED.A1T0 RZ, [R0+URZ], RZ ;  /* 0x000000ff00ff09a7 */ /* 0x0005e600081004ff */
.L_x_141:
[----:B------:R-:W-:Y:S01]  /*8360*/  R2UR UR6, R60 ;  /* 0x000000003c0672ca */ /* 0x000fe200000e0000 */
[----:B------:R-:W-:Y:S01]  /*8370*/  UIADD3 UR53, UPT, UPT, UR53, 0x2, URZ ;  /* 0x0000000235357890 */ /* 0x000fe2000fffe0ff */
[----:B------:R-:W-:Y:S01]  /*8380*/  R2UR UR5, R52 ;  /* 0x00000000340572ca */ /* 0x000fe200000e0000 */
[----:B------:R-:W-:Y:S01]  /*8390*/  UMOV UR36, UR63 ;  /* 0x0000003f00247c82 */ /* 0x000fe20008000000 */
[----:B------:R-:W-:Y:S02]  /*83a0*/  R2UR UR4, R53 ;  /* 0x00000000350472ca */ /* 0x000fe400000e0000 */
[----:B------:R-:W-:Y:S02]  /*83b0*/  ISETP.NE.AND P0, PT, R56, 0x2, PT ;  /* 0x000000023800780c */ /* 0x000fe40003f05270 */
[----:B------:R-:W-:Y:S02]  /*83c0*/  ISETP.NE.AND P1, PT, R22, 0x4, PT ;  /* 0x000000041600780c */ /* 0x000fe40003f25270 */
[----:B------:R-:W-:Y:S02]  /*83d0*/  SEL R2, RZ, 0x1, P0 ;  /* 0x00000001ff027807 */ /* 0x000fe40000000000 */
[----:B-12---:R-:W-:Y:S01]  /*83e0*/  SEL R0, RZ, 0x1, P1 ;  /* 0x00000001ff007807 */ /* 0x006fe20000800000 */
[----:B------:R-:W-:Y:S01]  /*83f0*/  UISETP.NE.AND UP0, UPT, UR6, URZ, UPT ;  /* 0x000000ff0600728c */ /* 0x000fe2000bf05270 */
[----:B------:R-:W-:Y:S01]  /*8400*/  LOP3.LUT R57, R57, R2, RZ, 0x3c, !PT ;  /* 0x0000000239397212 */ /* 0x000fe200078e3cff */
[----:B------:R-:W-:Y:S01]  /*8410*/  UIADD3 UR25, UPT, UPT, UR37, UR5, URZ ;  /* 0x0000000525197290 */ /* 0x000fe2000fffe0ff */
[----:B------:R-:W-:Y:S01]  /*8420*/  LOP3.LUT R58, R58, R0, RZ, 0x3c, !PT ;  /* 0x000000003a3a7212 */ /* 0x000fe200078e3cff */
[----:B------:R-:W-:Y:S01]  /*8430*/  UIADD3 UR20, UPT, UPT, UR38, UR4, URZ ;  /* 0x0000000426147290 */ /* 0x000fe2000fffe0ff */
[----:B------:R-:W-:Y:S02]  /*8440*/  SEL R56, R56, RZ, P0 ;  /* 0x000000ff38387207 */ /* 0x000fe40000000000 */
[----:B------:R-:W-:Y:S02]  /*8450*/  SEL R22, R22, RZ, P1 ;  /* 0x000000ff16167207 */ /* 0x000fe40000800000 */
[----:B------:R-:W-:Y:S07]  /*8460*/  BRA.U UP0, `(.L_x_142) ;  /* 0xffffffdd00687547 */ /* 0x000fee000b83ffff */
[----:B------:R-:W1:Y:S01]  /*8470*/  LDCU.64 UR4, c[0x0][0x888] ;  /* 0x00011100ff0477ac */ /* 0x000e620008000a00 */
[----:B------:R-:W2:Y:S01]  /*8480*/  LDCU.64 UR6, c[0x0][0x890] ;  /* 0x00011200ff0677ac */ /* 0x000ea20008000a00 */
[----:B-1----:R-:W-:Y:S02]  /*8490*/  ISETP.NE.U32.AND P2, PT, RZ, UR4, PT ;  /* 0x00000004ff007c0c */ /* 0x002fe4000bf45070 */
[----:B--2---:R-:W-:Y:S02]  /*84a0*/  ISETP.NE.U32.AND P1, PT, RZ, UR6, PT ;  /* 0x00000006ff007c0c */ /* 0x004fe4000bf25070 */
[----:B------:R-:W-:Y:S02]  /*84b0*/  ISETP.NE.AND.EX P2, PT, RZ, UR5, PT, P2 ;  /* 0x00000005ff007c0c */ /* 0x000fe4000bf45320 */
[----:B------:R-:W-:-:S13]  /*84c0*/  ISETP.NE.AND.EX P0, PT, RZ, UR7, PT, P1 ;  /* 0x00000007ff007c0c */ /* 0x000fda000bf05310 */
[----:B------:R-:W-:Y:S05]  /*84d0*/  @P2 BRA P0, `(.L_x_143) ;  /* 0x00000000003c2947 */ /* 0x000fea0000000000 */
[----:B------:R-:W-:-:S13]  /*84e0*/  ISETP.NE.AND.EX P1, PT, RZ, UR7, PT, P1 ;  /* 0x00000007ff007c0c */ /* 0x000fda000bf25310 */
[----:B------:R-:W-:Y:S05]  /*84f0*/  @P1 BRA `(.L_x_144) ;  /* 0x00000000000c1947 */ /* 0x000fea0003800000 */
[----:B------:R-:W-:-:S13]  /*8500*/  FSETP.NEU.AND P0, PT, R26, RZ, PT ;  /* 0x000000ff1a00720b */ /* 0x000fda0003f0d000 */
[----:B------:R-:W-:Y:S05]  /*8510*/  @!P0 EXIT ;  /* 0x000000000000894d */ /* 0x000fea0003800000 */
[----:B------:R-:W-:Y:S05]  /*8520*/  BRA `(.L_x_143) ;  /* 0x0000000000287947 */ /* 0x000fea0003800000 */
.L_x_144:
[----:B------:R-:W-:Y:S01]  /*8530*/  ISETP.NE.AND P0, PT, R55, RZ, PT ;  /* 0x000000ff3700720c */ /* 0x000fe20003f05270 */
[----:B------:R-:W-:-:S12]  /*8540*/  BSSY.RECONVERGENT B0, `(.L_x_143) ;  /* 0x0000008000007945 */ /* 0x000fd80003800200 */
[----:B------:R-:W-:Y:S05]  /*8550*/  @P0 BRA `(.L_x_145) ;  /* 0x0000000000100947 */ /* 0x000fea0003800000 */
[----:B------:R-:W-:-:S04]  /*8560*/  ISETP.NE.U32.AND P0, PT, RZ, UR4, PT ;  /* 0x00000004ff007c0c */ /* 0x000fc8000bf05070 */
[----:B------:R-:W-:-:S13]  /*8570*/  ISETP.NE.AND.EX P0, PT, RZ, UR5, PT, P0 ;  /* 0x00000005ff007c0c */ /* 0x000fda000bf05300 */
[----:B------:R-:W-:Y:S05]  /*8580*/  @!P0 EXIT ;  /* 0x000000000000894d */ /* 0x000fea0003800000 */
[----:B------:R-:W-:Y:S05]  /*8590*/  BRA `(.L_x_146) ;  /* 0x0000000000087947 */ /* 0x000fea0003800000 */
.L_x_145:
[----:B------:R-:W-:-:S13]  /*85a0*/  FSETP.NEU.AND P0, PT, R26, RZ, PT ;  /* 0x000000ff1a00720b */ /* 0x000fda0003f0d000 */
[----:B------:R-:W-:Y:S05]  /*85b0*/  @!P0 EXIT ;  /* 0x000000000000894d */ /* 0x000fea0003800000 */
.L_x_146:
[----:B------:R-:W-:Y:S05]  /*85c0*/  BSYNC.RECONVERGENT B0 ;  /* 0x0000000000007941 */ /* 0x000fea0003800200 */
.L_x_143:
[----:B------:R-:W1:Y:S01]  /*85d0*/  S2UR UR7, SR_CgaCtaId ;  /* 0x00000000000779c3 */ /* 0x000e620000008800 */
[----:B------:R-:W-:Y:S01]  /*85e0*/  ULEA UR6, UR52, UR45, 0x3 ;  /* 0x0000002d34067291 */ /* 0x000fe2000f8e18ff */
[----:B------:R-:W-:-:S04]  /*85f0*/  DEPBAR.LE SB0, 0x0 ;  /* 0x000080000000791a */ /* 0x000fc80000000000 */
[----:B------:R-:W-:-:S04]  /*8600*/  UIADD3 UR6, UPT, UPT, UR6, 0x128, URZ ;  /* 0x0000012806067890 */ /* 0x000fc8000fffe0ff */
[----:B-1----:R-:W-:-:S09]  /*8610*/  UPRMT UR6, UR7, 0x654, UR6 ;  /* 0x0000065407067896 */ /* 0x002fd20008000006 */
[----:B------:R-:W-:Y:S01]  /*8620*/  SYNCS.ARRIVE.TRANS64.RED.A1T0 RZ, [UR6], RZ ;  /* 0x000000ffffff79a7 */ /* 0x000fe20008100406 */
[----:B------:R-:W-:Y:S05]  /*8630*/  EXIT ;  /* 0x000000000000794d */ /* 0x000fea0003800000 */
.L_x_25:
[----:B--2---:R2:W4:Y:S02]  /*8640*/  SYNCS.PHASECHK.TRANS64.TRYWAIT P0, [R0+URZ+0x1c0], R2 ;  /* 0x0001c002000075a7 */ /* 0x00452400080011ff */
[----:B----4-:R-:W-:Y:S05]  /*8650*/  @!P0 NANOSLEEP.SYNCS 0x989680 ;  /* 0x009896800000895d */ /* 0x010fea0003900000 */
[----:B------:R-:W4:Y:S02]  /*8660*/  @!P0 SYNCS.PHASECHK.TRANS64 P0, [R0+URZ+0x1c0], R2 ;  /* 0x0001c002000085a7 */ /* 0x000f2400080010ff */
[----:B----4-:R-:W-:Y:S05]  /*8670*/  @!P0 BRA `(.L_x_25) ;  /* 0xfffffffc00f08947 */ /* 0x010fea000383ffff */
[----:B------:R-:W-:Y:S05]  /*8680*/  BRA `(.L_x_147) ;  /* 0xffffff9400a47947 */ /* 0x000fea000383ffff */
.L_x_28:
[----:B--2---:R-:W-:-:S07]  /*8690*/  MOV R0, UR33 ;  /* 0x0000002100007c02 */ /* 0x004fce0008000f00 */
.L_x_148:
[----:B--2---:R2:W4:Y:S02]  /*86a0*/  SYNCS.PHASECHK.TRANS64.TRYWAIT P0, [R0+URZ+0x88], R3 ;  /* 0x00008803000075a7 */ /* 0x00452400080011ff */
[----:B----4-:R-:W-:Y:S05]  /*86b0*/  @!P0 NANOSLEEP.SYNCS 0x989680 ;  /* 0x009896800000895d */ /* 0x010fea0003900000 */
[----:B------:R-:W4:Y:S02]  /*86c0*/  @!P0 SYNCS.PHASECHK.TRANS64 P0, [R0+URZ+0x88], R3 ;  /* 0x00008803000085a7 */ /* 0x000f2400080010ff */
[----:B----4-:R-:W-:Y:S05]  /*86d0*/  @!P0 BRA `(.L_x_148) ;  /* 0xfffffffc00f08947 */ /* 0x010fea000383ffff */
[----:B------:R-:W-:Y:S05]  /*86e0*/  BRA `(.L_x_27) ;  /* 0xffffff9400f47947 */ /* 0x000fea000383ffff */
.L_x_35:
[----:B-1----:R-:W-:-:S07]  /*86f0*/  MOV R0, UR17 ;  /* 0x0000001100007c02 */ /* 0x002fce0008000f00 */
.L_x_149:
[----:B-1----:R1:W2:Y:S02]  /*8700*/  SYNCS.PHASECHK.TRANS64.TRYWAIT P0, [R0+URZ+0x88], R3 ;  /* 0x00008803000075a7 */ /* 0x0022a400080011ff */
[----:B--2---:R-:W-:Y:S05]  /*8710*/  @!P0 NANOSLEEP.SYNCS 0x989680 ;  /* 0x009896800000895d */ /* 0x004fea0003900000 */
[----:B------:R-:W2:Y:S02]  /*8720*/  @!P0 SYNCS.PHASECHK.TRANS64 P0, [R0+URZ+0x88], R3 ;  /* 0x00008803000085a7 */ /* 0x000ea400080010ff */
[----:B--2---:R-:W-:Y:S05]  /*8730*/  @!P0 BRA `(.L_x_149) ;  /* 0xfffffffc00f08947 */ /* 0x004fea000383ffff */
[----:B------:R-:W-:Y:S05]  /*8740*/  BRA `(.L_x_34) ;  /* 0xffffff9800b87947 */ /* 0x000fea000383ffff */
.L_x_40:
[----:B-1----:R1:W2:Y:S02]  /*8750*/  SYNCS.PHASECHK.TRANS64.TRYWAIT P0, [R3+URZ+0x150], R0 ;  /* 0x00015000030075a7 */ /* 0x0022a400080011ff */
[----:B--2---:R-:W-:Y:S05]  /*8760*/  @!P0 NANOSLEEP.SYNCS 0x989680 ;  /* 0x009896800000895d */ /* 0x004fea0003900000 */
[----:B------:R-:W2:Y:S02]  /*8770*/  @!P0 SYNCS.PHASECHK.TRANS64 P0, [R3+URZ+0x150], R0 ;  /* 0x00015000030085a7 */ /* 0x000ea400080010ff */
[----:B--2---:R-:W-:Y:S05]  /*8780*/  @!P0 BRA `(.L_x_40) ;  /* 0xfffffffc00f08947 */ /* 0x004fea000383ffff */
[----:B------:R-:W-:Y:S05]  /*8790*/  BRA `(.L_x_150) ;  /* 0xffffff9c005c7947 */ /* 0x000fea000383ffff */
.L_x_44:
[----:B------:R-:W-:-:S07]  /*87a0*/  MOV R0, UR4 ;  /* 0x0000000400007c02 */ /* 0x000fce0008000f00 */
.L_x_151:
[----:B-1----:R1:W2:Y:S02]  /*87b0*/  SYNCS.PHASECHK.TRANS64.TRYWAIT P0, [R0+URZ], R2 ;  /* 0x00000002000075a7 */ /* 0x0022a400080011ff */
[----:B--2---:R-:W-:Y:S05]  /*87c0*/  @!P0 NANOSLEEP.SYNCS 0x989680 ;  /* 0x009896800000895d */ /* 0x004fea0003900000 */
[----:B------:R-:W2:Y:S02]  /*87d0*/  @!P0 SYNCS.PHASECHK.TRANS64 P0, [R0+URZ], R2 ;  /* 0x00000002000085a7 */ /* 0x000ea400080010ff */
[----:B--2---:R-:W-:Y:S05]  /*87e0*/  @!P0 BRA `(.L_x_151) ;  /* 0xfffffffc00f08947 */ /* 0x004fea000383ffff */
[----:B------:R-:W-:Y:S05]  /*87f0*/  BRA `(.L_x_152) ;  /* 0xffffffa400087947 */ /* 0x000fea000383ffff */
.L_x_45:
[----:B------:R-:W-:-:S07]  /*8800*/  MOV R0, UR5 ;  /* 0x0000000500007c02 */ /* 0x000fce0008000f00 */
.L_x_153:
[----:B-1----:R1:W2:Y:S02]  /*8810*/  SYNCS.PHASECHK.TRANS64.TRYWAIT P0, [R0+URZ], R3 ;  /* 0x00000003000075a7 */ /* 0x0022a400080011ff */
[----:B--2---:R-:W-:Y:S05]  /*8820*/  @!P0 NANOSLEEP.SYNCS 0x989680 ;  /* 0x009896800000895d */ /* 0x004fea0003900000 */
[----:B------:R-:W2:Y:S02]  /*8830*/  @!P0 SYNCS.PHASECHK.TRANS64 P0, [R0+URZ], R3 ;  /* 0x00000003000085a7 */ /* 0x000ea400080010ff */
[----:B--2---:R-:W-:Y:S05]  /*8840*/  @!P0 BRA `(.L_x_153) ;  /* 0xfffffffc00f08947 */ /* 0x004fea000383ffff */
[----:B------:R-:W-:Y:S05]  /*8850*/  BRA `(.L_x_154) ;  /* 0xffffffa400147947 */ /* 0x000fea000383ffff */
.L_x_46:
[----:B------:R-:W-:-:S07]  /*8860*/  MOV R0, UR5 ;  /* 0x0000000500007c02 */ /* 0x000fce0008000f00 */
.L_x_155:
[----:B-1----:R1:W2:Y:S02]  /*8870*/  SYNCS.PHASECHK.TRANS64.TRYWAIT P0, [R0+URZ], R3 ;  /* 0x00000003000075a7 */ /* 0x0022a400080011ff */
[----:B--2---:R-:W-:Y:S05]  /*8880*/  @!P0 NANOSLEEP.SYNCS 0x989680 ;  /* 0x009896800000895d */ /* 0x004fea0003900000 */
[----:B------:R-:W2:Y:S02]  /*8890*/  @!P0 SYNCS.PHASECHK.TRANS64 P0, [R0+URZ], R3 ;  /* 0x00000003000085a7 */ /* 0x000ea400080010ff */
[----:B--2---:R-:W-:Y:S05]  /*88a0*/  @!P0 BRA `(.L_x_155) ;  /* 0xfffffffc00f08947 */ /* 0x004fea000383ffff */
[----:B------:R-:W-:Y:S05]  /*88b0*/  BRA `(.L_x_156) ;  /* 0xffffffa400207947 */ /* 0x000fea000383ffff */
.L_x_47:
[----:B------:R-:W-:-:S07]  /*88c0*/  MOV R0, UR5 ;  /* 0x0000000500007c02 */ /* 0x000fce0008000f00 */
.L_x_157:
[----:B-1----:R1:W2:Y:S02]  /*88d0*/  SYNCS.PHASECHK.TRANS64.TRYWAIT P0, [R0+URZ], R3 ;  /* 0x00000003000075a7 */ /* 0x0022a400080011ff */
[----:B--2---:R-:W-:Y:S05]  /*88e0*/  @!P0 NANOSLEEP.SYNCS 0x989680 ;  /* 0x009896800000895d */ /* 0x004fea0003900000 */
[----:B------:R-:W2:Y:S02]  /*88f0*/  @!P0 SYNCS.PHASECHK.TRANS64 P0, [R0+URZ], R3 ;  /* 0x00000003000085a7 */ /* 0x000ea400080010ff */
[----:B--2---:R-:W-:Y:S05]  /*8900*/  @!P0 BRA `(.L_x_157) ;  /* 0xfffffffc00f08947 */ /* 0x004fea000383ffff */
[----:B------:R-:W-:Y:S05]  /*8910*/  BRA `(.L_x_158) ;  /* 0xffffffa4002c7947 */ /* 0x000fea000383ffff */
.L_x_48:
[----:B------:R-:W-:-:S07]  /*8920*/  MOV R0, UR5 ;  /* 0x0000000500007c02 */ /* 0x000fce0008000f00 */
.L_x_159:
[----:B-1----:R1:W2:Y:S02]  /*8930*/  SYNCS.PHASECHK.TRANS64.TRYWAIT P0, [R0+URZ], R3 ;  /* 0x00000003000075a7 */ /* 0x0022a400080011ff */
[----:B--2---:R-:W-:Y:S05]  /*8940*/  @!P0 NANOSLEEP.SYNCS 0x989680 ;  /* 0x009896800000895d */ /* 0x004fea0003900000 */
[----:B------:R-:W2:Y:S02]  /*8950*/  @!P0 SYNCS.PHASECHK.TRANS64 P0, [R0+URZ], R3 ;  /* 0x00000003000085a7 */ /* 0x000ea400080010ff */
[----:B--2---:R-:W-:Y:S05]  /*8960*/  @!P0 BRA `(.L_x_159) ;  /* 0xfffffffc00f08947 */ /* 0x004fea000383ffff */
[----:B------:R-:W-:Y:S05]  /*8970*/  BRA `(.L_x_160) ;  /* 0xffffffa400387947 */ /* 0x000fea000383ffff */
.L_x_49:
[----:B------:R-:W-:-:S07]  /*8980*/  MOV R0, UR5 ;  /* 0x0000000500007c02 */ /* 0x000fce0008000f00 */
.L_x_161:
[----:B-1----:R1:W2:Y:S02]  /*8990*/  SYNCS.PHASECHK.TRANS64.TRYWAIT P0, [R0+URZ], R3 ;  /* 0x00000003000075a7 */ /* 0x0022a400080011ff */
[----:B--2---:R-:W-:Y:S05]  /*89a0*/  @!P0 NANOSLEEP.SYNCS 0x989680 ;  /* 0x009896800000895d */ /* 0x004fea0003900000 */
[----:B------:R-:W2:Y:S02]  /*89b0*/  @!P0 SYNCS.PHASECHK.TRANS64 P0, [R0+URZ], R3 ;  /* 0x00000003000085a7 */ /* 0x000ea400080010ff */
[----:B--2---:R-:W-:Y:S05]  /*89c0*/  @!P0 BRA `(.L_x_161) ;  /* 0xfffffffc00f08947 */ /* 0x004fea000383ffff */
[----:B------:R-:W-:Y:S05]  /*89d0*/  BRA `(.L_x_162) ;  /* 0xffffffa400447947 */ /* 0x000fea000383ffff */
.L_x_50:
[----:B------:R-:W-:-:S07]  /*89e0*/  MOV R0, UR5 ;  /* 0x0000000500007c02 */ /* 0x000fce0008000f00 */
.L_x_163:
[----:B-1----:R1:W2:Y:S02]  /*89f0*/  SYNCS.PHASECHK.TRANS64.TRYWAIT P0, [R0+URZ], R3 ;  /* 0x00000003000075a7 */ /* 0x0022a400080011ff */
[----:B--2---:R-:W-:Y:S05]  /*8a00*/  @!P0 NANOSLEEP.SYNCS 0x989680 ;  /* 0x009896800000895d */ /* 0x004fea0003900000 */
[----:B------:R-:W2:Y:S02]  /*8a10*/  @!P0 SYNCS.PHASECHK.TRANS64 P0, [R0+URZ], R3 ;  /* 0x00000003000085a7 */ /* 0x000ea400080010ff */
[----:B--2---:R-:W-:Y:S05]  /*8a20*/  @!P0 BRA `(.L_x_163) ;  /* 0xfffffffc00f08947 */ /* 0x004fea000383ffff */
[----:B------:R-:W-:Y:S05]  /*8a30*/  BRA `(.L_x_164) ;  /* 0xffffffa400507947 */ /* 0x000fea000383ffff */
.L_x_51:
[----:B------:R-:W-:-:S07]  /*8a40*/  MOV R0, UR5 ;  /* 0x0000000500007c02 */ /* 0x000fce0008000f00 */
.L_x_165:
[----:B-1----:R1:W2:Y:S02]  /*8a50*/  SYNCS.PHASECHK.TRANS64.TRYWAIT P0, [R0+URZ], R3 ;  /* 0x00000003000075a7 */ /* 0x0022a400080011ff */
[----:B--2---:R-:W-:Y:S05]  /*8a60*/  @!P0 NANOSLEEP.SYNCS 0x989680 ;  /* 0x009896800000895d */ /* 0x004fea0003900000 */
[----:B------:R-:W2:Y:S02]  /*8a70*/  @!P0 SYNCS.PHASECHK.TRANS64 P0, [R0+URZ], R3 ;  /* 0x00000003000085a7 */ /* 0x000ea400080010ff */
[----:B--2---:R-:W-:Y:S05]  /*8a80*/  @!P0 BRA `(.L_x_165) ;  /* 0xfffffffc00f08947 */ /* 0x004fea000383ffff */
[----:B------:R-:W-:Y:S05]  /*8a90*/  BRA `(.L_x_166) ;  /* 0xffffffa4005c7947 */ /* 0x000fea000383ffff */
.L_x_52:
[----:B------:R-:W-:-:S07]  /*8aa0*/  MOV R0, UR5 ;  /* 0x0000000500007c02 */ /* 0x000fce0008000f00 */
.L_x_167:
[----:B-1----:R1:W2:Y:S02]  /*8ab0*/  SYNCS.PHASECHK.TRANS64.TRYWAIT P0, [R0+URZ], R3 ;  /* 0x00000003000075a7 */ /* 0x0022a400080011ff */
[----:B--2---:R-:W-:Y:S05]  /*8ac0*/  @!P0 NANOSLEEP.SYNCS 0x989680 ;  /* 0x009896800000895d */ /* 0x004fea0003900000 */
[----:B------:R-:W2:Y:S02]  /*8ad0*/  @!P0 SYNCS.PHASECHK.TRANS64 P0, [R0+URZ], R3 ;  /* 0x00000003000085a7 */ /* 0x000ea400080010ff */
[----:B--2---:R-:W-:Y:S05]  /*8ae0*/  @!P0 BRA `(.L_x_167) ;  /* 0xfffffffc00f08947 */ /* 0x004fea000383ffff */
[----:B------:R-:W-:Y:S05]  /*8af0*/  BRA `(.L_x_168) ;  /* 0xffffffa400687947 */ /* 0x000fea000383ffff */
.L_x_53:
[----:B------:R-:W-:-:S07]  /*8b00*/  MOV R0, UR5 ;  /* 0x0000000500007c02 */ /* 0x000fce0008000f00 */
.L_x_169:
[----:B-1----:R1:W2:Y:S02]  /*8b10*/  SYNCS.PHASECHK.TRANS64.TRYWAIT P0, [R0+URZ], R3 ;  /* 0x00000003000075a7 */ /* 0x0022a400080011ff */
[----:B--2---:R-:W-:Y:S05]  /*8b20*/  @!P0 NANOSLEEP.SYNCS 0x989680 ;  /* 0x009896800000895d */ /* 0x004fea0003900000 */
[----:B------:R-:W2:Y:S02]  /*8b30*/  @!P0 SYNCS.PHASECHK.TRANS64 P0, [R0+URZ], R3 ;  /* 0x00000003000085a7 */ /* 0x000ea400080010ff */
[----:B--2---:R-:W-:Y:S05]  /*8b40*/  @!P0 BRA `(.L_x_169) ;  /* 0xfffffffc00f08947 */ /* 0x004fea000383ffff */
[----:B------:R-:W-:Y:S05]  /*8b50*/  BRA `(.L_x_170) ;  /* 0xffffffa400747947 */ /* 0x000fea000383ffff */
.L_x_54:
[----:B------:R-:W-:-:S07]  /*8b60*/  MOV R0, UR5 ;  /* 0x0000000500007c02 */ /* 0x000fce0008000f00 */
.L_x_171:
[----:B-1----:R1:W2:Y:S02]  /*8b70*/  SYNCS.PHASECHK.TRANS64.TRYWAIT P0, [R0+URZ], R3 ;  /* 0x00000003000075a7 */ /* 0x0022a400080011ff */
[----:B--2---:R-:W-:Y:S05]  /*8b80*/  @!P0 NANOSLEEP.SYNCS 0x989680 ;  /* 0x009896800000895d */ /* 0x004fea0003900000 */
[----:B------:R-:W2:Y:S02]  /*8b90*/  @!P0 SYNCS.PHASECHK.TRANS64 P0, [R0+URZ], R3 ;  /* 0x00000003000085a7 */ /* 0x000ea400080010ff */
[----:B--2---:R-:W-:Y:S05]  /*8ba0*/  @!P0 BRA `(.L_x_171) ;  /* 0xfffffffc00f08947 */ /* 0x004fea000383ffff */
[----:B------:R-:W-:Y:S05]  /*8bb0*/  BRA `(.L_x_172) ;  /* 0xffffffa400807947 */ /* 0x000fea000383ffff */
.L_x_55:
[----:B------:R-:W-:-:S07]  /*8bc0*/  MOV R0, UR5 ;  /* 0x0000000500007c02 */ /* 0x000fce0008000f00 */
.L_x_173:
[----:B-1----:R1:W2:Y:S02]  /*8bd0*/  SYNCS.PHASECHK.TRANS64.TRYWAIT P0, [R0+URZ], R3 ;  /* 0x00000003000075a7 */ /* 0x0022a400080011ff */
[----:B--2---:R-:W-:Y:S05]  /*8be0*/  @!P0 NANOSLEEP.SYNCS 0x989680 ;  /* 0x009896800000895d */ /* 0x004fea0003900000 */
[----:B------:R-:W2:Y:S02]  /*8bf0*/  @!P0 SYNCS.PHASECHK.TRANS64 P0, [R0+URZ], R3 ;  /* 0x00000003000085a7 */ /* 0x000ea400080010ff */
[----:B--2---:R-:W-:Y:S05]  /*8c00*/  @!P0 BRA `(.L_x_173) ;  /* 0xfffffffc00f08947 */ /* 0x004fea000383ffff */
[----:B------:R-:W-:Y:S05]  /*8c10*/  BRA `(.L_x_174) ;  /* 0xffffffa4008c7947 */ /* 0x000fea000383ffff */
.L_x_56:
[----:B------:R-:W-:-:S07]  /*8c20*/  MOV R0, UR5 ;  /* 0x0000000500007c02 */ /* 0x000fce0008000f00 */
.L_x_175:
[----:B-1----:R1:W2:Y:S02]  /*8c30*/  SYNCS.PHASECHK.TRANS64.TRYWAIT P0, [R0+URZ], R3 ;  /* 0x00000003000075a7 */ /* 0x0022a400080011ff */
[----:B--2---:R-:W-:Y:S05]  /*8c40*/  @!P0 NANOSLEEP.SYNCS 0x989680 ;  /* 0x009896800000895d */ /* 0x004fea0003900000 */
[----:B------:R-:W2:Y:S02]  /*8c50*/  @!P0 SYNCS.PHASECHK.TRANS64 P0, [R0+URZ], R3 ;  /* 0x00000003000085a7 */ /* 0x000ea400080010ff */
[----:B--2---:R-:W-:Y:S05]  /*8c60*/  @!P0 BRA `(.L_x_175) ;  /* 0xfffffffc00f08947 */ /* 0x004fea000383ffff */
[----:B------:R-:W-:Y:S05]  /*8c70*/  BRA `(.L_x_176) ;  /* 0xffffffa400987947 */ /* 0x000fea000383ffff */
.L_x_57:
[----:B------:R-:W-:-:S07]  /*8c80*/  MOV R0, UR5 ;  /* 0x0000000500007c02 */ /* 0x000fce0008000f00 */
.L_x_177:
[----:B-1----:R1:W2:Y:S02]  /*8c90*/  SYNCS.PHASECHK.TRANS64.TRYWAIT P0, [R0+URZ], R3 ;  /* 0x00000003000075a7 */ /* 0x0022a400080011ff */
[----:B--2---:R-:W-:Y:S05]  /*8ca0*/  @!P0 NANOSLEEP.SYNCS 0x989680 ;  /* 0x009896800000895d */ /* 0x004fea0003900000 */
[----:B------:R-:W2:Y:S02]  /*8cb0*/  @!P0 SYNCS.PHASECHK.TRANS64 P0, [R0+URZ], R3 ;  /* 0x00000003000085a7 */ /* 0x000ea400080010ff */
[----:B--2---:R-:W-:Y:S05]  /*8cc0*/  @!P0 BRA `(.L_x_177) ;  /* 0xfffffffc00f08947 */ /* 0x004fea000383ffff */
[----:B------:R-:W-:Y:S05]  /*8cd0*/  BRA `(.L_x_178) ;  /* 0xffffffa400a47947 */ /* 0x000fea000383ffff */
.L_x_58:
[----:B------:R-:W-:-:S07]  /*8ce0*/  MOV R0, UR5 ;  /* 0x0000000500007c02 */ /* 0x000fce0008000f00 */
.L_x_179:
[----:B-1----:R1:W2:Y:S02]  /*8cf0*/  SYNCS.PHASECHK.TRANS64.TRYWAIT P0, [R0+URZ], R3 ;  /* 0x00000003000075a7 */ /* 0x0022a400080011ff */
[----:B--2---:R-:W-:Y:S05]  /*8d00*/  @!P0 NANOSLEEP.SYNCS 0x989680 ;  /* 0x009896800000895d */ /* 0x004fea0003900000 */
[----:B------:R-:W2:Y:S02]  /*8d10*/  @!P0 SYNCS.PHASECHK.TRANS64 P0, [R0+URZ], R3 ;  /* 0x00000003000085a7 */ /* 0x000ea400080010ff */
[----:B--2---:R-:W-:Y:S05]  /*8d20*/  @!P0 BRA `(.L_x_179) ;  /* 0xfffffffc00f08947 */ /* 0x004fea000383ffff */
[----:B------:R-:W-:Y:S05]  /*8d30*/  BRA `(.L_x_180) ;  /* 0xffffffa400b07947 */ /* 0x000fea000383ffff */
.L_x_59:
[----:B------:R-:W-:-:S07]  /*8d40*/  MOV R0, UR5 ;  /* 0x0000000500007c02 */ /* 0x000fce0008000f00 */
.L_x_181:
[----:B-1----:R1:W2:Y:S02]  /*8d50*/  SYNCS.PHASECHK.TRANS64.TRYWAIT P0, [R0+URZ], R3 ;  /* 0x00000003000075a7 */ /* 0x0022a400080011ff */
[----:B--2---:R-:W-:Y:S05]  /*8d60*/  @!P0 NANOSLEEP.SYNCS 0x989680 ;  /* 0x009896800000895d */ /* 0x004fea0003900000 */
[----:B------:R-:W2:Y:S02]  /*8d70*/  @!P0 SYNCS.PHASECHK.TRANS64 P0, [R0+URZ], R3 ;  /* 0x00000003000085a7 */ /* 0x000ea400080010ff */
[----:B--2---:R-:W-:Y:S05]  /*8d80*/  @!P0 BRA `(.L_x_181) ;  /* 0xfffffffc00f08947 */ /* 0x004fea000383ffff */
[----:B------:R-:W-:Y:S05]  /*8d90*/  BRA `(.L_x_182) ;  /* 0xffffffa400bc7947 */ /* 0x000fea000383ffff */
.L_x_62:
[----:B--2---:R2:W3:Y:S02]  /*8da0*/  SYNCS.PHASECHK.TRANS64.TRYWAIT P0, [R2+URZ+0x1b0], R4 ;  /* 0x0001b004020075a7 */ /* 0x0044e400080011ff */
[----:B---3--:R-:W-:Y:S05]  /*8db0*/  @!P0 NANOSLEEP.SYNCS 0x989680 ;  /* 0x009896800000895d */ /* 0x008fea0003900000 */
[----:B------:R-:W3:Y:S02]  /*8dc0*/  @!P0 SYNCS.PHASECHK.TRANS64 P0, [R2+URZ+0x1b0], R4 ;  /* 0x0001b004020085a7 */ /* 0x000ee400080010ff */
[----:B---3--:R-:W-:Y:S05]  /*8dd0*/  @!P0 BRA `(.L_x_62) ;  /* 0xfffffffc00f08947 */ /* 0x008fea000383ffff */
[----:B------:R-:W-:Y:S05]  /*8de0*/  BRA `(.L_x_183) ;  /* 0xffffffa800207947 */ /* 0x000fea000383ffff */
.L_x_63:
[----:B------:R-:W-:-:S07]  /*8df0*/  MOV R2, UR4 ;  /* 0x0000000400027c02 */ /* 0x000fce0008000f00 */
.L_x_184:
[----:B--2---:R2:W3:Y:S02]  /*8e00*/  SYNCS.PHASECHK.TRANS64.TRYWAIT P0, [R2+URZ+0x160], R5 ;  /* 0x00016005020075a7 */ /* 0x0044e400080011ff */
[----:B---3--:R-:W-:Y:S05]  /*8e10*/  @!P0 NANOSLEEP.SYNCS 0x989680 ;  /* 0x009896800000895d */ /* 0x008fea0003900000 */
[----:B------:R-:W3:Y:S02]  /*8e20*/  @!P0 SYNCS.PHASECHK.TRANS64 P0, [R2+URZ+0x160], R5 ;  /* 0x00016005020085a7 */ /* 0x000ee400080010ff */
[----:B---3--:R-:W-:Y:S05]  /*8e30*/  @!P0 BRA `(.L_x_184) ;  /* 0xfffffffc00f08947 */ /* 0x008fea000383ffff */
[----:B------:R-:W-:Y:S05]  /*8e40*/  BRA `(.L_x_185) ;  /* 0xffffffa800307947 */ /* 0x000fea000383ffff */
.L_x_64:
[----:B--2---:R2:W3:Y:S02]  /*8e50*/  SYNCS.PHASECHK.TRANS64.TRYWAIT P1, [R2+URZ+0x150], R4 ;  /* 0x00015004020075a7 */ /* 0x0044e400080211ff */
[----:B---3--:R-:W-:Y:S05]  /*8e60*/  @!P1 NANOSLEEP.SYNCS 0x989680 ;  /* 0x009896800000995d */ /* 0x008fea0003900000 */
[----:B------:R-:W3:Y:S02]  /*8e70*/  @!P1 SYNCS.PHASECHK.TRANS64 P1, [R2+URZ+0x150], R4 ;  /* 0x00015004020095a7 */ /* 0x000ee400080210ff */
[----:B---3--:R-:W-:Y:S05]  /*8e80*/  @!P1 BRA `(.L_x_64) ;  /* 0xfffffffc00f09947 */ /* 0x008fea000383ffff */
[----:B------:R-:W-:Y:S05]  /*8e90*/  BRA `(.L_x_186) ;  /* 0xffffffa800607947 */ /* 0x000fea000383ffff */
.L_x_67:
[----:B------:R-:W-:-:S07]  /*8ea0*/  MOV R0, UR4 ;  /* 0x0000000400007c02 */ /* 0x000fce0008000f00 */
.L_x_187:
[----:B--2---:R2:W3:Y:S02]  /*8eb0*/  SYNCS.PHASECHK.TRANS64.TRYWAIT P0, [R0+URZ+0x160], R2 ;  /* 0x00016002000075a7 */ /* 0x0044e400080011ff */
[----:B---3--:R-:W-:Y:S05]  /*8ec0*/  @!P0 NANOSLEEP.SYNCS 0x989680 ;  /* 0x009896800000895d */ /* 0x008fea0003900000 */
[----:B------:R-:W3:Y:S02]  /*8ed0*/  @!P0 SYNCS.PHASECHK.TRANS64 P0, [R0+URZ+0x160], R2 ;  /* 0x00016002000085a7 */ /* 0x000ee400080010ff */
[----:B---3--:R-:W-:Y:S05]  /*8ee0*/  @!P0 BRA `(.L_x_187) ;  /* 0xfffffffc00f08947 */ /* 0x008fea000383ffff */
[----:B------:R-:W-:Y:S05]  /*8ef0*/  BRA `(.L_x_66) ;  /* 0xffffffa800b47947 */ /* 0x000fea000383ffff */
.L_x_76:
[----:B--2---:R-:W-:-:S04]  /*8f00*/  MOV R5, UR5 ;  /* 0x0000000500057c02 */ /* 0x004fc80008000f00 */
[----:B------:R2:W3:Y:S03]  /*8f10*/  SYNCS.PHASECHK.TRANS64.TRYWAIT P0, [R5+URZ+0x8], R6 ;  /* 0x00000806050075a7 */ /* 0x0004e600080011ff */
[----:B---3--:R-:W-:Y:S05]  /*8f20*/  @!P0 NANOSLEEP.SYNCS 0x989680 ;  /* 0x009896800000895d */ /* 0x008fea0003900000 */
[----:B------:R-:W3:Y:S02]  /*8f30*/  @!P0 SYNCS.PHASECHK.TRANS64 P0, [R5+URZ+0x8], R6 ;  /* 0x00000806050085a7 */ /* 0x000ee400080010ff */
[----:B---3--:R-:W-:Y:S05]  /*8f40*/  @!P0 BRA `(.L_x_76) ;  /* 0xfffffffc00ec8947 */ /* 0x008fea000383ffff */
[----:B------:R-:W-:Y:S05]  /*8f50*/  BRA `(.L_x_75) ;  /* 0xffffffac006c7947 */ /* 0x000fea000383ffff */
.L_x_78:
[----:B------:R-:W-:Y:S01]  /*8f60*/  BSSY B0, `(.L_x_188) ;  /* 0x0000006000007945 */ /* 0x000fe20003800000 */
[----:B------:R-:W-:-:S07]  /*8f70*/  MOV R15, 0xffffffff ;  /* 0xffffffff000f7802 */ /* 0x000fce0000000f00 */
[----:B-12--5:R-:W-:Y:S05]  /*8f80*/  WARPSYNC.COLLECTIVE R15, `(.L_x_189) ;  /* 0x000000000f0c7348 */ /* 0x026fea0003c00000 */
[----:B------:R-:W-:Y:S02]  /*8f90*/  ELECT P6, UR79, PT ;  /* 0x00000000004f782f */ /* 0x000fe400038c0000 */
[----:B------:R-:W-:Y:S01]  /*8fa0*/  MOV R14, UR79 ;  /* 0x0000004f000e7c02 */ /* 0x000fe20008000f00 */
[----:B-12--5:R-:W-:Y:S10]  /*8fb0*/  ENDCOLLECTIVE ;  /* 0x000000000000791b */ /* 0x026ff40003800000 */
.L_x_189:
[----:B------:R-:W-:Y:S05]  /*8fc0*/  BSYNC B0 ;  /* 0x0000000000007941 */ /* 0x000fea0003800000 */
.L_x_188:
[----:B------:R-:W-:Y:S05]  /*8fd0*/  BRA `(.L_x_190) ;  /* 0xffffffac009c7947 */ /* 0x000fea000383ffff */
.L_x_80:
[----:B--2---:R-:W-:-:S04]  /*8fe0*/  MOV R0, UR5 ;  /* 0x0000000500007c02 */ /* 0x004fc80008000f00 */
[----:B------:R2:W3:Y:S03]  /*8ff0*/  SYNCS.PHASECHK.TRANS64.TRYWAIT P0, [R0+URZ+0x8], R4 ;  /* 0x00000804000075a7 */ /* 0x0004e600080011ff */
[----:B---3--:R-:W-:Y:S05]  /*9000*/  @!P0 NANOSLEEP.SYNCS 0x989680 ;  /* 0x009896800000895d */ /* 0x008fea0003900000 */
[----:B------:R-:W3:Y:S02]  /*9010*/  @!P0 SYNCS.PHASECHK.TRANS64 P0, [R0+URZ+0x8], R4 ;  /* 0x00000804000085a7 */ /* 0x000ee400080010ff */
[----:B---3--:R-:W-:Y:S05]  /*9020*/  @!P0 BRA `(.L_x_80) ;  /* 0xfffffffc00ec8947 */ /* 0x008fea000383ffff */
[----:B------:R-:W-:Y:S05]  /*9030*/  BRA `(.L_x_79) ;  /* 0xffffffac00a07947 */ /* 0x000fea000383ffff */
.L_x_81:
[----:B-1----:R1:W2:Y:S02]  /*9040*/  SYNCS.PHASECHK.TRANS64.TRYWAIT P0, [R0+URZ+0x150], R4 ;  /* 0x00015004000075a7 */ /* 0x0022a400080011ff */
[----:B--2---:R-:W-:Y:S05]  /*9050*/  @!P0 NANOSLEEP.SYNCS 0x989680 ;  /* 0x009896800000895d */ /* 0x004fea0003900000 */
[----:B------:R-:W2:Y:S02]  /*9060*/  @!P0 SYNCS.PHASECHK.TRANS64 P0, [R0+URZ+0x150], R4 ;  /* 0x00015004000085a7 */ /* 0x000ea400080010ff */
[----:B--2---:R-:W-:Y:S05]  /*9070*/  @!P0 BRA `(.L_x_81) ;  /* 0xfffffffc00f08947 */ /* 0x004fea000383ffff */
[----:B------:R-:W-:Y:S05]  /*9080*/  BRA `(.L_x_191) ;  /* 0xffffffb0008c7947 */ /* 0x000fea000383ffff */
.L_x_83:
[----:B------:R-:W-:-:S07]  /*9090*/  MOV R0, UR31 ;  /* 0x0000001f00007c02 */ /* 0x000fce0008000f00 */
.L_x_192:
[----:B-1----:R1:W2:Y:S02]  /*90a0*/  SYNCS.PHASECHK.TRANS64.TRYWAIT P0, [R0+URZ+0x190], R4 ;  /* 0x00019004000075a7 */ /* 0x0022a400080011ff */
[----:B--2---:R-:W-:Y:S05]  /*90b0*/  @!P0 NANOSLEEP.SYNCS 0x989680 ;  /* 0x009896800000895d */ /* 0x004fea0003900000 */
[----:B------:R-:W2:Y:S02]  /*90c0*/  @!P0 SYNCS.PHASECHK.TRANS64 P0, [R0+URZ+0x190], R4 ;  /* 0x00019004000085a7 */ /* 0x000ea400080010ff */
[----:B--2---:R-:W-:Y:S05]  /*90d0*/  @!P0 BRA `(.L_x_192) ;  /* 0xfffffffc00f08947 */ /* 0x004fea000383ffff */
[----:B------:R-:W-:Y:S05]  /*90e0*/  BRA `(.L_x_193) ;  /* 0xffffffb000d87947 */ /* 0x000fea000383ffff */
.L_x_86:
[----:B------:R-:W-:Y:S07]  /*90f0*/  MOV R0, UR5 ;  /* 0x0000000500007c02 */ /* 0x000fee0008000f00 */
.L_x_194:
[----:B-1----:R1:W2:Y:S02]  /*9100*/  SYNCS.PHASECHK.TRANS64.TRYWAIT P0, [R0+URZ], R4 ;  /* 0x00000004000075a7 */ /* 0x0022a400080011ff */
[----:B--2---:R-:W-:Y:S05]  /*9110*/  @!P0 NANOSLEEP.SYNCS 0x989680 ;  /* 0x009896800000895d */ /* 0x004fea0003900000 */
[----:B------:R-:W2:Y:S02]  /*9120*/  @!P0 SYNCS.PHASECHK.TRANS64 P0, [R0+URZ], R4 ;  /* 0x00000004000085a7 */ /* 0x000ea400080010ff */
[----:B--2---:R-:W-:Y:S05]  /*9130*/  @!P0 BRA `(.L_x_194) ;  /* 0xfffffffc00f08947 */ /* 0x004fea000383ffff */
[----:B------:R-:W-:Y:S05]  /*9140*/  BRA `(.L_x_85) ;  /* 0xffffffb000ec7947 */ /* 0x000fea000383ffff */
.L_x_90:
[----:B-1----:R-:W-:-:S07]  /*9150*/  MOV R0, UR4 ;  /* 0x0000000400007c02 */ /* 0x002fce0008000f00 */
.L_x_195:
[----:B-1----:R1:W2:Y:S02]  /*9160*/  SYNCS.PHASECHK.TRANS64.TRYWAIT P0, [R0+URZ], R2 ;  /* 0x00000002000075a7 */ /* 0x0022a400080011ff */
[----:B--2---:R-:W-:Y:S05]  /*9170*/  @!P0 NANOSLEEP.SYNCS 0x989680 ;  /* 0x009896800000895d */ /* 0x004fea0003900000 */
[----:B------:R-:W2:Y:S02]  /*9180*/  @!P0 SYNCS.PHASECHK.TRANS64 P0, [R0+URZ], R2 ;  /* 0x00000002000085a7 */ /* 0x000ea400080010ff */
[----:B--2---:R-:W-:Y:S05]  /*9190*/  @!P0 BRA `(.L_x_195) ;  /* 0xfffffffc00f08947 */ /* 0x004fea000383ffff */
[----:B------:R-:W-:Y:S05]  /*91a0*/  BRA `(.L_x_196) ;  /* 0xffffffb400e07947 */ /* 0x000fea000383ffff */
.L_x_91:
[----:B------:R-:W-:-:S07]  /*91b0*/  MOV R0, UR5 ;  /* 0x0000000500007c02 */ /* 0x000fce0008000f00 */
.L_x_197:
[----:B-1----:R1:W2:Y:S02]  /*91c0*/  SYNCS.PHASECHK.TRANS64.TRYWAIT P0, [R0+URZ], R3 ;  /* 0x00000003000075a7 */ /* 0x0022a400080011ff */
[----:B--2---:R-:W-:Y:S05]  /*91d0*/  @!P0 NANOSLEEP.SYNCS 0x989680 ;  /* 0x009896800000895d */ /* 0x004fea0003900000 */
[----:B------:R-:W2:Y:S02]  /*91e0*/  @!P0 SYNCS.PHASECHK.TRANS64 P0, [R0+URZ], R3 ;  /* 0x00000003000085a7 */ /* 0x000ea400080010ff */
[----:B--2---:R-:W-:Y:S05]  /*91f0*/  @!P0 BRA `(.L_x_197) ;  /* 0xfffffffc00f08947 */ /* 0x004fea000383ffff */
[----:B------:R-:W-:Y:S05]  /*9200*/  BRA `(.L_x_198) ;  /* 0xffffffb400ec7947 */ /* 0x000fea000383ffff */
.L_x_92:
[----:B------:R-:W-:-:S07]  /*9210*/  MOV R0, UR5 ;  /* 0x0000000500007c02 */ /* 0x000fce0008000f00 */
.L_x_199:
[----:B-1----:R1:W2:Y:S02]  /*9220*/  SYNCS.PHASECHK.TRANS64.TRYWAIT P0, [R0+URZ], R3 ;  /* 0x00000003000075a7 */ /* 0x0022a400080011ff */
[----:B--2---:R-:W-:Y:S05]  /*9230*/  @!P0 NANOSLEEP.SYNCS 0x989680 ;  /* 0x009896800000895d */ /* 0x004fea0003900000 */
[----:B------:R-:W2:Y:S02]  /*9240*/  @!P0 SYNCS.PHASECHK.TRANS64 P0, [R0+URZ], R3 ;  /* 0x00000003000085a7 */ /* 0x000ea400080010ff */
[----:B--2---:R-:W-:Y:S05]  /*9250*/  @!P0 BRA `(.L_x_199) ;  /* 0xfffffffc00f08947 */ /* 0x004fea000383ffff */
[----:B------:R-:W-:Y:S05]  /*9260*/  BRA `(.L_x_200) ;  /* 0xffffffb400f87947 */ /* 0x000fea000383ffff */
.L_x_95:
[----:B------:R-:W-:-:S07]  /*9270*/  MOV R0, UR26 ;  /* 0x0000001a00007c02 */ /* 0x000fce0008000f00 */
.L_x_201:
[----:B-1----:R1:W2:Y:S02]  /*9280*/  SYNCS.PHASECHK.TRANS64.TRYWAIT P1, [R0+URZ+0x1d0], R2 ;  /* 0x0001d002000075a7 */ /* 0x0022a400080211ff */
[----:B--2---:R-:W-:Y:S05]  /*9290*/  @!P1 NANOSLEEP.SYNCS 0x989680 ;  /* 0x009896800000995d */ /* 0x004fea0003900000 */
[----:B------:R-:W2:Y:S02]  /*92a0*/  @!P1 SYNCS.PHASECHK.TRANS64 P1, [R0+URZ+0x1d0], R2 ;  /* 0x0001d002000095a7 */ /* 0x000ea400080210ff */
[----:B--2---:R-:W-:Y:S05]  /*92b0*/  @!P1 BRA `(.L_x_201) ;  /* 0xfffffffc00f09947 */ /* 0x004fea000383ffff */
[----:B------:R-:W-:Y:S05]  /*92c0*/  BRA `(.L_x_202) ;  /* 0xffffffb800447947 */ /* 0x000fea000383ffff */
.L_x_100:
[----:B--2---:R2:W3:Y:S02]  /*92d0*/  SYNCS.PHASECHK.TRANS64.TRYWAIT P0, [R12+URZ+0x150], R0 ;  /* 0x000150000c0075a7 */ /* 0x0044e400080011ff */
[----:B---3--:R-:W-:Y:S05]  /*92e0*/  @!P0 NANOSLEEP.SYNCS 0x989680 ;  /* 0x009896800000895d */ /* 0x008fea0003900000 */
[----:B------:R-:W3:Y:S02]  /*92f0*/  @!P0 SYNCS.PHASECHK.TRANS64 P0, [R12+URZ+0x150], R0 ;  /* 0x000150000c0085a7 */ /* 0x000ee400080010ff */
[----:B---3--:R-:W-:Y:S05]  /*9300*/  @!P0 BRA `(.L_x_100) ;  /* 0xfffffffc00f08947 */ /* 0x008fea000383ffff */
[----:B------:R-:W-:Y:S05]  /*9310*/  BRA `(.L_x_203) ;  /* 0xffffffbc00607947 */ /* 0x000fea000383ffff */
.L_x_103:
[----:B-1----:R-:W-:Y:S07]  /*9320*/  MOV R0, UR29 ;  /* 0x0000001d00007c02 */ /* 0x002fee0008000f00 */
.L_x_204:
[----:B-1----:R1:W2:Y:S02]  /*9330*/  SYNCS.PHASECHK.TRANS64.TRYWAIT P2, [R0+URZ+0x148], R6 ;  /* 0x00014806000075a7 */ /* 0x0022a400080411ff */
[----:B--2---:R-:W-:Y:S05]  /*9340*/  @!P2 NANOSLEEP.SYNCS 0x989680 ;  /* 0x009896800000a95d */ /* 0x004fea0003900000 */
[----:B------:R-:W2:Y:S02]  /*9350*/  @!P2 SYNCS.PHASECHK.TRANS64 P2, [R0+URZ+0x148], R6 ;  /* 0x000148060000a5a7 */ /* 0x000ea400080410ff */
[----:B--2---:R-:W-:Y:S05]  /*9360*/  @!P2 BRA `(.L_x_204) ;  /* 0xfffffffc00f0a947 */ /* 0x004fea000383ffff */
[----:B------:R-:W-:Y:S05]  /*9370*/  BRA `(.L_x_102) ;  /* 0xffffffc000c47947 */ /* 0x000fea000383ffff */
.L_x_106:
[----:B------:R-:W-:Y:S07]  /*9380*/  MOV R0, UR4 ;  /* 0x0000000400007c02 */ /* 0x000fee0008000f00 */
.L_x_205:
[----:B-1----:R1:W2:Y:S02]  /*9390*/  SYNCS.PHASECHK.TRANS64.TRYWAIT P0, [R0+URZ+0x128], R9 ;  /* 0x00012809000075a7 */ /* 0x0022a400080011ff */
[----:B--2---:R-:W-:Y:S05]  /*93a0*/  @!P0 NANOSLEEP.SYNCS 0x989680 ;  /* 0x009896800000895d */ /* 0x004fea0003900000 */
[----:B------:R-:W2:Y:S02]  /*93b0*/  @!P0 SYNCS.PHASECHK.TRANS64 P0, [R0+URZ+0x128], R9 ;  /* 0x00012809000085a7 */ /* 0x000ea400080010ff */
[----:B--2---:R-:W-:Y:S05]  /*93c0*/  @!P0 BRA `(.L_x_205) ;  /* 0xfffffffc00f08947 */ /* 0x004fea000383ffff */
[----:B------:R-:W-:Y:S05]  /*93d0*/  BRA `(.L_x_206) ;  /* 0xffffffc400247947 */ /* 0x000fea000383ffff */
.L_x_107:
[----:B------:R-:W-:Y:S07]  /*93e0*/  MOV R0, UR5 ;  /* 0x0000000500007c02 */ /* 0x000fee0008000f00 */
.L_x_207:
[----:B-1----:R1:W2:Y:S02]  /*93f0*/  SYNCS.PHASECHK.TRANS64.TRYWAIT P0, [R0+URZ+0x128], R6 ;  /* 0x00012806000075a7 */ /* 0x0022a400080011ff */
[----:B--2---:R-:W-:Y:S05]  /*9400*/  @!P0 NANOSLEEP.SYNCS 0x989680 ;  /* 0x009896800000895d */ /* 0x004fea0003900000 */
[----:B------:R-:W2:Y:S02]  /*9410*/  @!P0 SYNCS.PHASECHK.TRANS64 P0, [R0+URZ+0x128], R6 ;  /* 0x00012806000085a7 */ /* 0x000ea400080010ff */
[----:B--2---:R-:W-:Y:S05]  /*9420*/  @!P0 BRA `(.L_x_207) ;  /* 0xfffffffc00f08947 */ /* 0x004fea000383ffff */
[----:B------:R-:W-:Y:S05]  /*9430*/  BRA `(.L_x_208) ;  /* 0xffffffc400a07947 */ /* 0x000fea000383ffff */
.L_x_109:
[----:B------:R-:W-:-:S07]  /*9440*/  MOV R0, UR4 ;  /* 0x0000000400007c02 */ /* 0x000fce0008000f00 */
.L_x_209:
[----:B-1----:R1:W2:Y:S02]  /*9450*/  SYNCS.PHASECHK.TRANS64.TRYWAIT P0, [R0+URZ], R2 ;  /* 0x00000002000075a7 */ /* 0x0022a400080011ff */
[----:B--2---:R-:W-:Y:S05]  /*9460*/  @!P0 NANOSLEEP.SYNCS 0x989680 ;  /* 0x009896800000895d */ /* 0x004fea0003900000 */
[----:B------:R-:W2:Y:S02]  /*9470*/  @!P0 SYNCS.PHASECHK.TRANS64 P0, [R0+URZ], R2 ;  /* 0x00000002000085a7 */ /* 0x000ea400080010ff */
[----:B--2---:R-:W-:Y:S05]  /*9480*/  @!P0 BRA `(.L_x_209) ;  /* 0xfffffffc00f08947 */ /* 0x004fea000383ffff */
[----:B------:R-:W-:Y:S05]  /*9490*/  BRA `(.L_x_210) ;  /* 0xffffffc800547947 */ /* 0x000fea000383ffff */
.L_x_110:
[----:B------:R-:W-:-:S07]  /*94a0*/  MOV R0, UR5 ;  /* 0x0000000500007c02 */ /* 0x000fce0008000f00 */
.L_x_211:
[----:B-1----:R1:W2:Y:S02]  /*94b0*/  SYNCS.PHASECHK.TRANS64.TRYWAIT P0, [R0+URZ], R2 ;  /* 0x00000002000075a7 */ /* 0x0022a400080011ff */
[----:B--2---:R-:W-:Y:S05]  /*94c0*/  @!P0 NANOSLEEP.SYNCS 0x989680 ;  /* 0x009896800000895d */ /* 0x004fea0003900000 */
[----:B------:R-:W2:Y:S02]  /*94d0*/  @!P0 SYNCS.PHASECHK.TRANS64 P0, [R0+URZ], R2 ;  /* 0x00000002000085a7 */ /* 0x000ea400080010ff */
[----:B--2---:R-:W-:Y:S05]  /*94e0*/  @!P0 BRA `(.L_x_211) ;  /* 0xfffffffc00f08947 */ /* 0x004fea000383ffff */
[----:B------:R-:W-:Y:S05]  /*94f0*/  BRA `(.L_x_212) ;  /* 0xffffffc800607947 */ /* 0x000fea000383ffff */
.L_x_112:
[----:B--2---:R2:W3:Y:S02]  /*9500*/  SYNCS.PHASECHK.TRANS64.TRYWAIT P0, [R3+URZ+0x150], R0 ;  /* 0x00015000030075a7 */ /* 0x0044e400080011ff */
[----:B---3--:R-:W-:Y:S05]  /*9510*/  @!P0 NANOSLEEP.SYNCS 0x989680 ;  /* 0x009896800000895d */ /* 0x008fea0003900000 */
[----:B------:R-:W3:Y:S02]  /*9520*/  @!P0 SYNCS.PHASECHK.TRANS64 P0, [R3+URZ+0x150], R0 ;  /* 0x00015000030085a7 */ /* 0x000ee400080010ff */
[----:B---3--:R-:W-:Y:S05]  /*9530*/  @!P0 BRA `(.L_x_112) ;  /* 0xfffffffc00f08947 */ /* 0x008fea000383ffff */
[----:B------:R-:W-:Y:S05]  /*9540*/  BRA `(.L_x_213) ;  /* 0xffffffcc00447947 */ /* 0x000fea000383ffff */
.L_x_122:
[----:B-1----:R1:W2:Y:S02]  /*9550*/  SYNCS.PHASECHK.TRANS64.TRYWAIT P0, [R0+URZ+0x110], R3 ;  /* 0x00011003000075a7 */ /* 0x0022a400080011ff */
[----:B--2---:R-:W-:Y:S05]  /*9560*/  @!P0 NANOSLEEP.SYNCS 0x989680 ;  /* 0x009896800000895d */ /* 0x004fea0003900000 */
[----:B------:R-:W2:Y:S02]  /*9570*/  @!P0 SYNCS.PHASECHK.TRANS64 P0, [R0+URZ+0x110], R3 ;  /* 0x00011003000085a7 */ /* 0x000ea400080010ff */
[----:B--2---:R-:W-:Y:S05]  /*9580*/  @!P0 BRA `(.L_x_122) ;  /* 0xfffffffc00f08947 */ /* 0x004fea000383ffff */
[----:B------:R-:W-:Y:S05]  /*9590*/  BRA `(.L_x_121) ;  /* 0xffffffd800a87947 */ /* 0x000fea000383ffff */
.L_x_124:
[----:B-1----:R1:W3:Y:S02]  /*95a0*/  SYNCS.PHASECHK.TRANS64.TRYWAIT P1, [R54+URZ+0x170], R2 ;  /* 0x00017002360075a7 */ /* 0x0022e400080211ff */
[----:B---3--:R-:W-:Y:S05]  /*95b0*/  @!P1 NANOSLEEP.SYNCS 0x989680 ;  /* 0x009896800000995d */ /* 0x008fea0003900000 */
[----:B------:R-:W3:Y:S02]  /*95c0*/  @!P1 SYNCS.PHASECHK.TRANS64 P1, [R54+URZ+0x170], R2 ;  /* 0x00017002360095a7 */ /* 0x000ee400080210ff */
[----:B---3--:R-:W-:Y:S05]  /*95d0*/  @!P1 BRA `(.L_x_124) ;  /* 0xfffffffc00f09947 */ /* 0x008fea000383ffff */
[----:B------:R-:W-:Y:S05]  /*95e0*/  BRA `(.L_x_123) ;  /* 0xffffffd800d87947 */ /* 0x000fea000383ffff */
.L_x_135:
[----:B-1----:R1:W2:Y:S02]  /*95f0*/  SYNCS.PHASECHK.TRANS64.TRYWAIT P0, [R3+URZ+0x110], R67 ;  /* 0x00011043030075a7 */ /* 0x0022a400080011ff */
[----:B--2---:R-:W-:Y:S05]  /*9600*/  @!P0 NANOSLEEP.SYNCS 0x989680 ;  /* 0x009896800000895d */ /* 0x004fea0003900000 */
[----:B------:R-:W2:Y:S02]  /*9610*/  @!P0 SYNCS.PHASECHK.TRANS64 P0, [R3+URZ+0x110], R67 ;  /* 0x00011043030085a7 */ /* 0x000ea400080010ff */
[----:B--2---:R-:W-:Y:S05]  /*9620*/  @!P0 BRA `(.L_x_135) ;  /* 0xfffffffc00f08947 */ /* 0x004fea000383ffff */
[----:B------:R-:W-:Y:S05]  /*9630*/  BRA `(.L_x_134) ;  /* 0xffffffe400007947 */ /* 0x000fea000383ffff */
        .weak           $__internal_0_$__cuda_sm10x_tcgen05_guardrail_trap_col_being_dealloced_not_returned_by_alloc
        .type           $__internal_0_$__cuda_sm10x_tcgen05_guardrail_trap_col_being_dealloced_not_returned_by_alloc,@function
        .size           $__internal_0_$__cuda_sm10x_tcgen05_guardrail_trap_col_being_dealloced_not_returned_by_alloc,($__internal_1_$__cuda_sm10x_tcgen05_guardrail_trap_phase_invalid_during_alloc - $__internal_0_$__cuda_sm10x_tcgen05_guardrail_trap_col_being_dealloced_not_returned_by_alloc)
$__internal_0_$__cuda_sm10x_tcgen05_guardrail_trap_col_being_dealloced_not_returned_by_alloc:
[----:B------:R-:W-:Y:S05]  /*9640*/  BPT.TRAP 0x1 ;  /* 0x000000040000795c */ /* 0x000fea0000300000 */
[----:B------:R-:W-:-:S04]  /*9650*/  HFMA2 R3, -RZ, RZ, 0, 0 ;  /* 0x00000000ff037431 */ /* 0x000fc800000001ff */
[----:B------:R-:W-:Y:S05]  /*9660*/  RET.REL.NODEC R2 `(_ZN7cutlass13device_kernelINS_4gemm6kernel13GemmUniversalIN4cute5tupleIJiiiiEEENS1_10collective13CollectiveMmaINS1_35MainloopSm100TmaUmmaWarpSpecializedILi17ELi2ELi4ENS5_IJNS4_1CILi2EEENSA_ILi4EEENSA_ILi1EEEEEEEENS5_IJNSA_ILi128EEENSA_ILi64EEESH_EEENS_10bfloat16_tENS5_IJlSD_lEEESJ_SK_NS4_8TiledMMAINS4_8MMA_AtomIJNS4_26SM100_MMA_F16BF16_2x1SM_SSISJ_SJ_fLi128ELi64ELNS4_4UMMA5MajorE0ELSP_0ELNSO_7ScaleInE0ELSQ_0EEEEEENS4_6LayoutINS5_IJSD_SD_SD_EEENS5_IJNSA_ILi0EEESV_SV_EEEEENS5_IJNS4_10UnderscoreESY_SY_EEEEENS4_28SM100_TMA_2SM_LOAD_MULTICASTENS4_14ComposedLayoutINS4_7SwizzleILi3ELi4ELi3EEENS4_18smem_ptr_flag_bitsILi16EEENST_INS5_IJNSA_ILi8EEESH_EEENS5_IJSH_SD_EEEEEEEvNS4_8identityENS4_18SM100_TMA_2SM_LOADES1B_vS1C_EENS_8epilogue10collective18CollectiveEpilogueINS1F_23Sm100TmaWarpSpecializedILi3ELi2ELi16ELb1ELb0EEEJNS5_IJSH_SH_SH_EEENS5_IJNST_ISH_SD_EENST_INS5_IJNSA_ILi16EEESB_EEENS5_IJSD_NSA_ILi32EEEEEEEEEEESJ_SK_SJ_SK_NS1F_6fusion15FusionCallbacksIS1J_NS1S_17LinearCombinationISJ_fSJ_fLNS_15FloatRoundStyleE2EEES1K_S1R_JEEENS4_5SM1004TMEM4LOAD26SM100_TMEM_LOAD_32dp32b16xENS4_13SM90_TMA_LOADENS12_INS13_ILi1ELi4ELi3EEES16_NST_INS5_IJS17_S1M_EEENS5_IJS1M_SD_EEEEEEENS4_39AutoVectorizingCopyWithAssumedAlignmentILi128EEENS4_14SM90_TMA_STOREES27_S29_S29_EEEvvEEEEvNT_6ParamsE) ;  /* 0xffffff6802647950 */ /* 0x000fea0003c3ffff */
        .weak           $__internal_1_$__cuda_sm10x_tcgen05_guardrail_trap_phase_invalid_during_alloc
        .type           $__internal_1_$__cuda_sm10x_tcgen05_guardrail_trap_phase_invalid_during_alloc,@function
        .size           $__internal_1_$__cuda_sm10x_tcgen05_guardrail_trap_phase_invalid_during_alloc,($__internal_2_$__cuda_sm10x_tcgen05_guardrail_trap_unallocated_columns_being_dealloced - $__internal_1_$__cuda_sm10x_tcgen05_guardrail_trap_phase_invalid_during_alloc)
$__internal_1_$__cuda_sm10x_tcgen05_guardrail_trap_phase_invalid_during_alloc:
[----:B------:R-:W-:Y:S05]  /*9670*/  BPT.TRAP 0x1 ;  /* 0x000000040000795c */ /* 0x000fea0000300000 */
[----:B------:R-:W-:-:S04]  /*9680*/  MOV R5, 0x0 ;  /* 0x0000000000057802 */ /* 0x000fc80000000f00 */
[----:B------:R-:W-:Y:S05]  /*9690*/  RET.REL.NODEC R4 `(_ZN7cutlass13device_kernelINS_4gemm6kernel13GemmUniversalIN4cute5tupleIJiiiiEEENS1_10collective13CollectiveMmaINS1_35MainloopSm100TmaUmmaWarpSpecializedILi17ELi2ELi4ENS5_IJNS4_1CILi2EEENSA_ILi4EEENSA_ILi1EEEEEEEENS5_IJNSA_ILi128EEENSA_ILi64EEESH_EEENS_10bfloat16_tENS5_IJlSD_lEEESJ_SK_NS4_8TiledMMAINS4_8MMA_AtomIJNS4_26SM100_MMA_F16BF16_2x1SM_SSISJ_SJ_fLi128ELi64ELNS4_4UMMA5MajorE0ELSP_0ELNSO_7ScaleInE0ELSQ_0EEEEEENS4_6LayoutINS5_IJSD_SD_SD_EEENS5_IJNSA_ILi0EEESV_SV_EEEEENS5_IJNS4_10UnderscoreESY_SY_EEEEENS4_28SM100_TMA_2SM_LOAD_MULTICASTENS4_14ComposedLayoutINS4_7SwizzleILi3ELi4ELi3EEENS4_18smem_ptr_flag_bitsILi16EEENST_INS5_IJNSA_ILi8EEESH_EEENS5_IJSH_SD_EEEEEEEvNS4_8identityENS4_18SM100_TMA_2SM_LOADES1B_vS1C_EENS_8epilogue10collective18CollectiveEpilogueINS1F_23Sm100TmaWarpSpecializedILi3ELi2ELi16ELb1ELb0EEEJNS5_IJSH_SH_SH_EEENS5_IJNST_ISH_SD_EENST_INS5_IJNSA_ILi16EEESB_EEENS5_IJSD_NSA_ILi32EEEEEEEEEEESJ_SK_SJ_SK_NS1F_6fusion15FusionCallbacksIS1J_NS1S_17LinearCombinationISJ_fSJ_fLNS_15FloatRoundStyleE2EEES1K_S1R_JEEENS4_5SM1004TMEM4LOAD26SM100_TMEM_LOAD_32dp32b16xENS4_13SM90_TMA_LOADENS12_INS13_ILi1ELi4ELi3EEES16_NST_INS5_IJS17_S1M_EEENS5_IJS1M_SD_EEEEEEENS4_39AutoVectorizingCopyWithAssumedAlignmentILi128EEENS4_14SM90_TMA_STOREES27_S29_S29_EEEvvEEEEvNT_6ParamsE) ;  /* 0xffffff6804587950 */ /* 0x000fea0003c3ffff */
        .weak           $__internal_2_$__cuda_sm10x_tcgen05_guardrail_trap_unallocated_columns_being_dealloced
        .type           $__internal_2_$__cuda_sm10x_tcgen05_guardrail_trap_unallocated_columns_being_dealloced,@function
        .size           $__internal_2_$__cuda_sm10x_tcgen05_guardrail_trap_unallocated_columns_being_dealloced,(.L_x_215 - $__internal_2_$__cuda_sm10x_tcgen05_guardrail_trap_unallocated_columns_being_dealloced)
$__internal_2_$__cuda_sm10x_tcgen05_guardrail_trap_unallocated_columns_being_dealloced:
[----:B------:R-:W-:Y:S05]  /*96a0*/  BPT.TRAP 0x1 ;  /* 0x000000040000795c */ /* 0x000fea0000300000 */
[----:B------:R-:W-:-:S04]  /*96b0*/  HFMA2 R3, -RZ, RZ, 0, 0 ;  /* 0x00000000ff037431 */ /* 0x000fc800000001ff */
[----:B------:R-:W-:Y:S05]  /*96c0*/  RET.REL.NODEC R2 `(_ZN7cutlass13device_kernelINS_4gemm6kernel13GemmUniversalIN4cute5tupleIJiiiiEEENS1_10collective13CollectiveMmaINS1_35MainloopSm100TmaUmmaWarpSpecializedILi17ELi2ELi4ENS5_IJNS4_1CILi2EEENSA_ILi4EEENSA_ILi1EEEEEEEENS5_IJNSA_ILi128EEENSA_ILi64EEESH_EEENS_10bfloat16_tENS5_IJlSD_lEEESJ_SK_NS4_8TiledMMAINS4_8MMA_AtomIJNS4_26SM100_MMA_F16BF16_2x1SM_SSISJ_SJ_fLi128ELi64ELNS4_4UMMA5MajorE0ELSP_0ELNSO_7ScaleInE0ELSQ_0EEEEEENS4_6LayoutINS5_IJSD_SD_SD_EEENS5_IJNSA_ILi0EEESV_SV_EEEEENS5_IJNS4_10UnderscoreESY_SY_EEEEENS4_28SM100_TMA_2SM_LOAD_MULTICASTENS4_14ComposedLayoutINS4_7SwizzleILi3ELi4ELi3EEENS4_18smem_ptr_flag_bitsILi16EEENST_INS5_IJNSA_ILi8EEESH_EEENS5_IJSH_SD_EEEEEEEvNS4_8identityENS4_18SM100_TMA_2SM_LOADES1B_vS1C_EENS_8epilogue10collective18CollectiveEpilogueINS1F_23Sm100TmaWarpSpecializedILi3ELi2ELi16ELb1ELb0EEEJNS5_IJSH_SH_SH_EEENS5_IJNST_ISH_SD_EENST_INS5_IJNSA_ILi16EEESB_EEENS5_IJSD_NSA_ILi32EEEEEEEEEEESJ_SK_SJ_SK_NS1F_6fusion15FusionCallbacksIS1J_NS1S_17LinearCombinationISJ_fSJ_fLNS_15FloatRoundStyleE2EEES1K_S1R_JEEENS4_5SM1004TMEM4LOAD26SM100_TMEM_LOAD_32dp32b16xENS4_13SM90_TMA_LOADENS12_INS13_ILi1ELi4ELi3EEES16_NST_INS5_IJS17_S1M_EEENS5_IJS1M_SD_EEEEEEENS4_39AutoVectorizingCopyWithAssumedAlignmentILi128EEENS4_14SM90_TMA_STOREES27_S29_S29_EEEvvEEEEvNT_6ParamsE) ;  /* 0xffffff68024c7950 */ /* 0x000fea0003c3ffff */
.L_x_214:
[----:B------:R-:W-:-:S00]  /*96d0*/  BRA `(.L_x_214) ;  /* 0xfffffffc00fc7947 */ /* 0x000fc0000383ffff */
[----:B------:R-:W-:-:S00]  /*96e0*/  NOP ;  /* 0x0000000000007918 */ /* 0x000fc00000000000 */
        /* <DEDUP_REMOVED lines=9> */
.L_x_215:


//--------------------- .nv.global.init           --------------------------
	.section	.nv.global.init,"aw",@progbits
.nv.global.init:
	.type		$str$27,@object
	.size		$str$27,($str$28 - $str$27)
$str$27:
        /*0000*/ 	.byte	0x28, 0x61, 0x64, 0x64, 0x72, 0x65, 0x73, 0x73, 0x20, 0x26, 0x20, 0x6d, 0x61, 0x73, 0x6b, 0x29
        /*0010*/ 	.byte	0x20, 0x3d, 0x3d, 0x20, 0x30, 0x00
	.type		$str$28,@object
	.size		$str$28,($str$26 - $str$28)
$str$28:
        /*0016*/ 	.byte	0x2f, 0x74, 0x6d, 0x70, 0x2f, 0x63, 0x75, 0x74, 0x6c, 0x61, 0x73, 0x73, 0x5f, 0x73, 0x77, 0x65
        /*0026*/ 	.byte	0x65, 0x70, 0x5f, 0x73, 0x72, 0x63, 0x2f, 0x69, 0x6e, 0x63, 0x6c, 0x75, 0x64, 0x65, 0x2f, 0x63
        /*0036*/ 	.byte	0x75, 0x74, 0x65, 0x2f, 0x70, 0x6f, 0x69, 0x6e, 0x74, 0x65, 0x72, 0x5f, 0x66, 0x6c, 0x61, 0x67
        /*0046*/ 	.byte	0x67, 0x65, 0x64, 0x2e, 0x68, 0x70, 0x70, 0x00
	.type		$str$26,@object
	.size		$str$26,($str$25 - $str$26)
$str$26:
        /*004e*/ 	.byte	0x2f, 0x74, 0x6d, 0x70, 0x2f, 0x63, 0x75, 0x74, 0x6c, 0x61, 0x73, 0x73, 0x5f, 0x73, 0x77, 0x65
        /*005e*/ 	.byte	0x65, 0x70, 0x5f, 0x73, 0x72, 0x63, 0x2f, 0x69, 0x6e, 0x63, 0x6c, 0x75, 0x64, 0x65, 0x2f, 0x63
        /*006e*/ 	.byte	0x75, 0x74, 0x65, 0x2f, 0x61, 0x74, 0x6f, 0x6d, 0x2f, 0x63, 0x6f, 0x70, 0x79, 0x5f, 0x74, 0x72
        /*007e*/ 	.byte	0x61, 0x69, 0x74, 0x73, 0x5f, 0x73, 0x6d, 0x31, 0x30, 0x30, 0x2e, 0x68, 0x70, 0x70, 0x00
	.type		$str$25,@object
	.size		$str$25,(__unnamed_1 - $str$25)
$str$25:
        /*008d*/ 	.byte	0x28, 0x28, 0x75, 0x69, 0x6e, 0x74, 0x33, 0x32, 0x5f, 0x74, 0x28, 0x74, 0x68, 0x72, 0x65, 0x61
        /*009d*/ 	.byte	0x64, 0x49, 0x64, 0x78, 0x2e, 0x78, 0x29, 0x20, 0x2f, 0x20, 0x33, 0x32, 0x29, 0x20, 0x25, 0x20
        /*00ad*/ 	.byte	0x34, 0x29, 0x20, 0x3d, 0x3d, 0x20, 0x28, 0x28, 0x28, 0x74, 0x6d, 0x65, 0x6d, 0x5f, 0x61, 0x64
        /*00bd*/ 	.byte	0x64, 0x72, 0x20, 0x3e, 0x3e, 0x20, 0x31, 0x36, 0x29, 0x20, 0x2f, 0x20, 0x33, 0x32, 0x29, 0x20
        /*00cd*/ 	.byte	0x25, 0x20, 0x34, 0x29, 0x00
	.type		__unnamed_1,@object
	.size		__unnamed_1,(__unnamed_2 - __unnamed_1)
__unnamed_1:
        /*00d2*/ 	.byte	0x61, 0x75, 0x74, 0x6f, 0x20, 0x63, 0x75, 0x74, 0x65, 0x3a, 0x3a, 0x61, 0x73, 0x5f, 0x70, 0x6f
        /* <DEDUP_REMOVED lines=24> */
        /*0262*/ 	.byte	0x43, 0x3c, 0x32, 0x30, 0x34, 0x38, 0x3e, 0x3e, 0x3e, 0x3e, 0x5d, 0x00
	.type		__unnamed_2,@object
	.size		__unnamed_2,(.L_2 - __unnamed_2)
__unnamed_2:
        /* <DEDUP_REMOVED lines=40> */
        /*04ee*/ 	.byte	0x3a, 0x3a, 0x43, 0x3c, 0x30, 0x3e, 0x3e, 0x3e, 0x3e, 0x5d, 0x00
.L_2:


//--------------------- .nv.shared._ZN7cutlass13device_kernelINS_4gemm6kernel13GemmUniversalIN4cute5tupleIJiiiiEEENS1_10collective13CollectiveMmaINS1_35MainloopSm100TmaUmmaWarpSpecializedILi17ELi2ELi4ENS5_IJNS4_1CILi2EEENSA_ILi4EEENSA_ILi1EEEEEEEENS5_IJNSA_ILi128EEENSA_ILi64EEESH_EEENS_10bfloat16_tENS5_IJlSD_lEEESJ_SK_NS4_8TiledMMAINS4_8MMA_AtomIJNS4_26SM100_MMA_F16BF16_2x1SM_SSISJ_SJ_fLi128ELi64ELNS4_4UMMA5MajorE0ELSP_0ELNSO_7ScaleInE0ELSQ_0EEEEEENS4_6LayoutINS5_IJSD_SD_SD_EEENS5_IJNSA_ILi0EEESV_SV_EEEEENS5_IJNS4_10UnderscoreESY_SY_EEEEENS4_28SM100_TMA_2SM_LOAD_MULTICASTENS4_14ComposedLayoutINS4_7SwizzleILi3ELi4ELi3EEENS4_18smem_ptr_flag_bitsILi16EEENST_INS5_IJNSA_ILi8EEESH_EEENS5_IJSH_SD_EEEEEEEvNS4_8identityENS4_18SM100_TMA_2SM_LOADES1B_vS1C_EENS_8epilogue10collective18CollectiveEpilogueINS1F_23Sm100TmaWarpSpecializedILi3ELi2ELi16ELb1ELb0EEEJNS5_IJSH_SH_SH_EEENS5_IJNST_ISH_SD_EENST_INS5_IJNSA_ILi16EEESB_EEENS5_IJSD_NSA_ILi32EEEEEEEEEEESJ_SK_SJ_SK_NS1F_6fusion15FusionCallbacksIS1J_NS1S_17LinearCombinationISJ_fSJ_fLNS_15FloatRoundStyleE2EEES1K_S1R_JEEENS4_5SM1004TMEM4LOAD26SM100_TMEM_LOAD_32dp32b16xENS4_13SM90_TMA_LOADENS12_INS13_ILi1ELi4ELi3EEES16_NST_INS5_IJS17_S1M_EEENS5_IJS1M_SD_EEEEEEENS4_39AutoVectorizingCopyWithAssumedAlignmentILi128EEENS4_14SM90_TMA_STOREES27_S29_S29_EEEvvEEEEvNT_6ParamsE --------------------------
	.section	.nv.shared._ZN7cutlass13device_kernelINS_4gemm6kernel13GemmUniversalIN4cute5tupleIJiiiiEEENS1_10collective13CollectiveMmaINS1_35MainloopSm100TmaUmmaWarpSpecializedILi17ELi2ELi4ENS5_IJNS4_1CILi2EEENSA_ILi4EEENSA_ILi1EEEEEEEENS5_IJNSA_ILi128EEENSA_ILi64EEESH_EEENS_10bfloat16_tENS5_IJlSD_lEEESJ_SK_NS4_8TiledMMAINS4_8MMA_AtomIJNS4_26SM100_MMA_F16BF16_2x1SM_SSISJ_SJ_fLi128ELi64ELNS4_4UMMA5MajorE0ELSP_0ELNSO_7ScaleInE0ELSQ_0EEEEEENS4_6LayoutINS5_IJSD_SD_SD_EEENS5_IJNSA_ILi0EEESV_SV_EEEEENS5_IJNS4_10UnderscoreESY_SY_EEEEENS4_28SM100_TMA_2SM_LOAD_MULTICASTENS4_14ComposedLayoutINS4_7SwizzleILi3ELi4ELi3EEENS4_18smem_ptr_flag_bitsILi16EEENST_INS5_IJNSA_ILi8EEESH_EEENS5_IJSH_SD_EEEEEEEvNS4_8identityENS4_18SM100_TMA_2SM_LOADES1B_vS1C_EENS_8epilogue10collective18CollectiveEpilogueINS1F_23Sm100TmaWarpSpecializedILi3ELi2ELi16ELb1ELb0EEEJNS5_IJSH_SH_SH_EEENS5_IJNST_ISH_SD_EENST_INS5_IJNSA_ILi16EEESB_EEENS5_IJSD_NSA_ILi32EEEEEEEEEEESJ_SK_SJ_SK_NS1F_6fusion15FusionCallbacksIS1J_NS1S_17LinearCombinationISJ_fSJ_fLNS_15FloatRoundStyleE2EEES1K_S1R_JEEENS4_5SM1004TMEM4LOAD26SM100_TMEM_LOAD_32dp32b16xENS4_13SM90_TMA_LOADENS12_INS13_ILi1ELi4ELi3EEES16_NST_INS5_IJS17_S1M_EEENS5_IJS1M_SD_EEEEEEENS4_39AutoVectorizingCopyWithAssumedAlignmentILi128EEENS4_14SM90_TMA_STOREES27_S29_S29_EEEvvEEEEvNT_6ParamsE,"aw",@nobits
	.sectionflags	@""
	.align	16
	.zero		1024


//--------------------- .nv.shared.reserved.0     --------------------------
	.section	.nv.shared.reserved.0,"aw",@nobits
	.weak		__nv_reservedSMEM_offset_0_alias
	.size		__nv_reservedSMEM_offset_0_alias, 0, 64
	.other		__nv_reservedSMEM_offset_0_alias,@"STO_CUDA_RESERVED_SHARED STV_DEFAULT"
__nv_reservedSMEM_offset_0_alias:
	.zero		0
.nv.shared.reserved.0:
	.zero		64
	.weak		__nv_reservedSMEM_tcgen05_partition
	.type		__nv_reservedSMEM_tcgen05_partition,@object
	.size		__nv_reservedSMEM_tcgen05_partition,(.L_0 - __nv_reservedSMEM_tcgen05_partition)
__nv_reservedSMEM_tcgen05_partition:
	.zero		32
.L_0:


//--------------------- .nv.global                --------------------------
	.section	.nv.global,"aw",@nobits
.nv.global:
	.type		_ZN40_INTERNAL_e5e32a43_4_k_cu_d3c1b03d_323354cute1_E,@object
	.size		_ZN40_INTERNAL_e5e32a43_4_k_cu_d3c1b03d_323354cute1_E,(_ZN40_INTERNAL_e5e32a43_4_k_cu_d3c1b03d_323354cuda3std3__45__cpo6cbeginE - _ZN40_INTERNAL_e5e32a43_4_k_cu_d3c1b03d_323354cute1_E)
_ZN40_INTERNAL_e5e32a43_4_k_cu_d3c1b03d_323354cute1_E:
	.zero		1
	.type		_ZN40_INTERNAL_e5e32a43_4_k_cu_d3c1b03d_323354cuda3std3__45__cpo6cbeginE,@object
	.size		_ZN40_INTERNAL_e5e32a43_4_k_cu_d3c1b03d_323354cuda3std3__45__cpo6cbeginE,(_ZN40_INTERNAL_e5e32a43_4_k_cu_d3c1b03d_323354cuda3std3__48in_placeE - _ZN40_INTERNAL_e5e32a43_4_k_cu_d3c1b03d_323354cuda3std3__45__cpo6cbeginE)
_ZN40_INTERNAL_e5e32a43_4_k_cu_d3c1b03d_323354cuda3std3__45__cpo6cbeginE:
	.zero		1
	.type		_ZN40_INTERNAL_e5e32a43_4_k_cu_d3c1b03d_323354cuda3std3__48in_placeE,@object
	.size		_ZN40_INTERNAL_e5e32a43_4_k_cu_d3c1b03d_323354cuda3std3__48in_placeE,(_ZN40_INTERNAL_e5e32a43_4_k_cu_d3c1b03d_323354cuda3std6ranges3__45__cpo9iter_moveE - _ZN40_INTERNAL_e5e32a43_4_k_cu_d3c1b03d_323354cuda3std3__48in_placeE)
_ZN40_INTERNAL_e5e32a43_4_k_cu_d3c1b03d_323354cuda3std3__48in_placeE:
	.zero		1
	.type		_ZN40_INTERNAL_e5e32a43_4_k_cu_d3c1b03d_323354cuda3std6ranges3__45__cpo9iter_moveE,@object
	.size		_ZN40_INTERNAL_e5e32a43_4_k_cu_d3c1b03d_323354cuda3std6ranges3__45__cpo9iter_moveE,(_ZN40_INTERNAL_e5e32a43_4_k_cu_d3c1b03d_323354cuda3std3__45__cpo5beginE - _ZN40_INTERNAL_e5e32a43_4_k_cu_d3c1b03d_323354cuda3std6ranges3__45__cpo9iter_moveE)
_ZN40_INTERNAL_e5e32a43_4_k_cu_d3c1b03d_323354cuda3std6ranges3__45__cpo9iter_moveE:
	.zero		1
	.type		_ZN40_INTERNAL_e5e32a43_4_k_cu_d3c1b03d_323354cuda3std3__45__cpo5beginE,@object
	.size		_ZN40_INTERNAL_e5e32a43_4_k_cu_d3c1b03d_323354cuda3std3__45__cpo5beginE,(_ZN40_INTERNAL_e5e32a43_4_k_cu_d3c1b03d_323354cuda3std3__442_GLOBAL__N__e5e32a43_4_k_cu_d3c1b03d_323356ignoreE - _ZN40_INTERNAL_e5e32a43_4_k_cu_d3c1b03d_323354cuda3std3__45__cpo5beginE)
_ZN40_INTERNAL_e5e32a43_4_k_cu_d3c1b03d_323354cuda3std3__45__cpo5beginE:
	.zero		1
	.type		_ZN40_INTERNAL_e5e32a43_4_k_cu_d3c1b03d_323354cuda3std3__442_GLOBAL__N__e5e32a43_4_k_cu_d3c1b03d_323356ignoreE,@object
	.size		_ZN40_INTERNAL_e5e32a43_4_k_cu_d3c1b03d_323354cuda3std3__442_GLOBAL__N__e5e32a43_4_k_cu_d3c1b03d_323356ignoreE,(_ZN40_INTERNAL_e5e32a43_4_k_cu_d3c1b03d_323354cute7productE - _ZN40_INTERNAL_e5e32a43_4_k_cu_d3c1b03d_323354cuda3std3__442_GLOBAL__N__e5e32a43_4_k_cu_d3c1b03d_323356ignoreE)
_ZN40_INTERNAL_e5e32a43_4_k_cu_d3c1b03d_323354cuda3std3__442_GLOBAL__N__e5e32a43_4_k_cu_d3c1b03d_323356ignoreE:
	.zero		1
	.type		_ZN40_INTERNAL_e5e32a43_4_k_cu_d3c1b03d_323354cute7productE,@object
	.size		_ZN40_INTERNAL_e5e32a43_4_k_cu_d3c1b03d_323354cute7productE,(_ZN40_INTERNAL_e5e32a43_4_k_cu_d3c1b03d_323354cuda3std3__45__cpo3endE - _ZN40_INTERNAL_e5e32a43_4_k_cu_d3c1b03d_323354cute7productE)
_ZN40_INTERNAL_e5e32a43_4_k_cu_d3c1b03d_323354cute7productE:
	.zero		1
	.type		_ZN40_INTERNAL_e5e32a43_4_k_cu_d3c1b03d_323354cuda3std3__45__cpo3endE,@object
	.size		_ZN40_INTERNAL_e5e32a43_4_k_cu_d3c1b03d_323354cuda3std3__45__cpo3endE,(_ZN40_INTERNAL_e5e32a43_4_k_cu_d3c1b03d_323354cuda3std3__419piecewise_constructE - _ZN40_INTERNAL_e5e32a43_4_k_cu_d3c1b03d_323354cuda3std3__45__cpo3endE)
_ZN40_INTERNAL_e5e32a43_4_k_cu_d3c1b03d_323354cuda3std3__45__cpo3endE:
	.zero		1
	.type		_ZN40_INTERNAL_e5e32a43_4_k_cu_d3c1b03d_323354cuda3std3__419piecewise_constructE,@object
	.size		_ZN40_INTERNAL_e5e32a43_4_k_cu_d3c1b03d_323354cuda3std3__419piecewise_constructE,(_ZN40_INTERNAL_e5e32a43_4_k_cu_d3c1b03d_323354cuda3std3__45__cpo4cendE - _ZN40_INTERNAL_e5e32a43_4_k_cu_d3c1b03d_323354cuda3std3__419piecewise_constructE)
_ZN40_INTERNAL_e5e32a43_4_k_cu_d3c1b03d_323354cuda3std3__419piecewise_constructE:
	.zero		1
	.type		_ZN40_INTERNAL_e5e32a43_4_k_cu_d3c1b03d_323354cuda3std3__45__cpo4cendE,@object
	.size		_ZN40_INTERNAL_e5e32a43_4_k_cu_d3c1b03d_323354cuda3std3__45__cpo4cendE,(_ZN40_INTERNAL_e5e32a43_4_k_cu_d3c1b03d_323354cuda3std6ranges3__45__cpo4swapE - _ZN40_INTERNAL_e5e32a43_4_k_cu_d3c1b03d_323354cuda3std3__45__cpo4cendE)
_ZN40_INTERNAL_e5e32a43_4_k_cu_d3c1b03d_323354cuda3std3__45__cpo4cendE:
	.zero		1
	.type		_ZN40_INTERNAL_e5e32a43_4_k_cu_d3c1b03d_323354cuda3std6ranges3__45__cpo4swapE,@object
	.size		_ZN40_INTERNAL_e5e32a43_4_k_cu_d3c1b03d_323354cuda3std6ranges3__45__cpo4swapE,(.L_10 - _ZN40_INTERNAL_e5e32a43_4_k_cu_d3c1b03d_323354cuda3std6ranges3__45__cpo4swapE)
_ZN40_INTERNAL_e5e32a43_4_k_cu_d3c1b03d_323354cuda3std6ranges3__45__cpo4swapE:
	.zero		1
.L_10:


//--------------------- .nv.constant0._ZN7cutlass13device_kernelINS_4gemm6kernel13GemmUniversalIN4cute5tupleIJiiiiEEENS1_10collective13CollectiveMmaINS1_35MainloopSm100TmaUmmaWarpSpecializedILi17ELi2ELi4ENS5_IJNS4_1CILi2EEENSA_ILi4EEENSA_ILi1EEEEEEEENS5_IJNSA_ILi128EEENSA_ILi64EEESH_EEENS_10bfloat16_tENS5_IJlSD_lEEESJ_SK_NS4_8TiledMMAINS4_8MMA_AtomIJNS4_26SM100_MMA_F16BF16_2x1SM_SSISJ_SJ_fLi128ELi64ELNS4_4UMMA5MajorE0ELSP_0ELNSO_7ScaleInE0ELSQ_0EEEEEENS4_6LayoutINS5_IJSD_SD_SD_EEENS5_IJNSA_ILi0EEESV_SV_EEEEENS5_IJNS4_10UnderscoreESY_SY_EEEEENS4_28SM100_TMA_2SM_LOAD_MULTICASTENS4_14ComposedLayoutINS4_7SwizzleILi3ELi4ELi3EEENS4_18smem_ptr_flag_bitsILi16EEENST_INS5_IJNSA_ILi8EEESH_EEENS5_IJSH_SD_EEEEEEEvNS4_8identityENS4_18SM100_TMA_2SM_LOADES1B_vS1C_EENS_8epilogue10collective18CollectiveEpilogueINS1F_23Sm100TmaWarpSpecializedILi3ELi2ELi16ELb1ELb0EEEJNS5_IJSH_SH_SH_EEENS5_IJNST_ISH_SD_EENST_INS5_IJNSA_ILi16EEESB_EEENS5_IJSD_NSA_ILi32EEEEEEEEEEESJ_SK_SJ_SK_NS1F_6fusion15FusionCallbacksIS1J_NS1S_17LinearCombinationISJ_fSJ_fLNS_15FloatRoundStyleE2EEES1K_S1R_JEEENS4_5SM1004TMEM4LOAD26SM100_TMEM_LOAD_32dp32b16xENS4_13SM90_TMA_LOADENS12_INS13_ILi1ELi4ELi3EEES16_NST_INS5_IJS17_S1M_EEENS5_IJS1M_SD_EEEEEEENS4_39AutoVectorizingCopyWithAssumedAlignmentILi128EEENS4_14SM90_TMA_STOREES27_S29_S29_EEEvvEEEEvNT_6ParamsE --------------------------
	.section	.nv.constant0._ZN7cutlass13device_kernelINS_4gemm6kernel13GemmUniversalIN4cute5tupleIJiiiiEEENS1_10collective13CollectiveMmaINS1_35MainloopSm100TmaUmmaWarpSpecializedILi17ELi2ELi4ENS5_IJNS4_1CILi2EEENSA_ILi4EEENSA_ILi1EEEEEEEENS5_IJNSA_ILi128EEENSA_ILi64EEESH_EEENS_10bfloat16_tENS5_IJlSD_lEEESJ_SK_NS4_8TiledMMAINS4_8MMA_AtomIJNS4_26SM100_MMA_F16BF16_2x1SM_SSISJ_SJ_fLi128ELi64ELNS4_4UMMA5MajorE0ELSP_0ELNSO_7ScaleInE0ELSQ_0EEEEEENS4_6LayoutINS5_IJSD_SD_SD_EEENS5_IJNSA_ILi0EEESV_SV_EEEEENS5_IJNS4_10UnderscoreESY_SY_EEEEENS4_28SM100_TMA_2SM_LOAD_MULTICASTENS4_14ComposedLayoutINS4_7SwizzleILi3ELi4ELi3EEENS4_18smem_ptr_flag_bitsILi16EEENST_INS5_IJNSA_ILi8EEESH_EEENS5_IJSH_SD_EEEEEEEvNS4_8identityENS4_18SM100_TMA_2SM_LOADES1B_vS1C_EENS_8epilogue10collective18CollectiveEpilogueINS1F_23Sm100TmaWarpSpecializedILi3ELi2ELi16ELb1ELb0EEEJNS5_IJSH_SH_SH_EEENS5_IJNST_ISH_SD_EENST_INS5_IJNSA_ILi16EEESB_EEENS5_IJSD_NSA_ILi32EEEEEEEEEEESJ_SK_SJ_SK_NS1F_6fusion15FusionCallbacksIS1J_NS1S_17LinearCombinationISJ_fSJ_fLNS_15FloatRoundStyleE2EEES1K_S1R_JEEENS4_5SM1004TMEM4LOAD26SM100_TMEM_LOAD_32dp32b16xENS4_13SM90_TMA_LOADENS12_INS13_ILi1ELi4ELi3EEES16_NST_INS5_IJS17_S1M_EEENS5_IJS1M_SD_EEEEEEENS4_39AutoVectorizingCopyWithAssumedAlignmentILi128EEENS4_14SM90_TMA_STOREES27_S29_S29_EEEvvEEEEvNT_6ParamsE,"a",@progbits
	.sectionflags	@""
	.align	4
.nv.constant0._ZN7cutlass13device_kernelINS_4gemm6kernel13GemmUniversalIN4cute5tupleIJiiiiEEENS1_10collective13CollectiveMmaINS1_35MainloopSm100TmaUmmaWarpSpecializedILi17ELi2ELi4ENS5_IJNS4_1CILi2EEENSA_ILi4EEENSA_ILi1EEEEEEEENS5_IJNSA_ILi128EEENSA_ILi64EEESH_EEENS_10bfloat16_tENS5_IJlSD_lEEESJ_SK_NS4_8TiledMMAINS4_8MMA_AtomIJNS4_26SM100_MMA_F16BF16_2x1SM_SSISJ_SJ_fLi128ELi64ELNS4_4UMMA5MajorE0ELSP_0ELNSO_7ScaleInE0ELSQ_0EEEEEENS4_6LayoutINS5_IJSD_SD_SD_EEENS5_IJNSA_ILi0EEESV_SV_EEEEENS5_IJNS4_10UnderscoreESY_SY_EEEEENS4_28SM100_TMA_2SM_LOAD_MULTICASTENS4_14ComposedLayoutINS4_7SwizzleILi3ELi4ELi3EEENS4_18smem_ptr_flag_bitsILi16EEENST_INS5_IJNSA_ILi8EEESH_EEENS5_IJSH_SD_EEEEEEEvNS4_8identityENS4_18SM100_TMA_2SM_LOADES1B_vS1C_EENS_8epilogue10collective18CollectiveEpilogueINS1F_23Sm100TmaWarpSpecializedILi3ELi2ELi16ELb1ELb0EEEJNS5_IJSH_SH_SH_EEENS5_IJNST_ISH_SD_EENST_INS5_IJNSA_ILi16EEESB_EEENS5_IJSD_NSA_ILi32EEEEEEEEEEESJ_SK_SJ_SK_NS1F_6fusion15FusionCallbacksIS1J_NS1S_17LinearCombinationISJ_fSJ_fLNS_15FloatRoundStyleE2EEES1K_S1R_JEEENS4_5SM1004TMEM4LOAD26SM100_TMEM_LOAD_32dp32b16xENS4_13SM90_TMA_LOADENS12_INS13_ILi1ELi4ELi3EEES16_NST_INS5_IJS17_S1M_EEENS5_IJS1M_SD_EEEEEEENS4_39AutoVectorizingCopyWithAssumedAlignmentILi128EEENS4_14SM90_TMA_STOREES27_S29_S29_EEEvvEEEEvNT_6ParamsE:
	.zero		2944


//--------------------- SYMBOLS --------------------------

	.type		.nv.reservedSmem.offset0,@object
	.size		.nv.reservedSmem.offset0,0x4
	.type		.nv.reservedSmem.cap,@object
	.size		.nv.reservedSmem.cap,0x4
	.type		__assertfail,@function
